	.target	sm_100a

	.elftype	@"ET_EXEC"


//--------------------- .note.nv.tkinfo           --------------------------
	.section	.note.nv.tkinfo,"",@"SHT_NOTE"
	.sectionflags	@"SHF_NOTE_NV_TKINFO"
	.tkinfo
        /*0018*/ 	.word	0x00000002
        /*0030*/ 	.string	""
        /*0030*/ 	.string	"ptxas"
        /*0030*/ 	.string	"Cuda compilation tools, release 13.0, V13.0.88"
        /*0030*/ 	.string	"Build cuda_13.0.r13.0/compiler.36424714_0"
        /*0030*/ 	.string	"-arch sm_100a -m 64 "



//--------------------- .note.nv.cuinfo           --------------------------
	.section	.note.nv.cuinfo,"",@"SHT_NOTE"
	.sectionflags	@"SHF_NOTE_NV_CUINFO"
        /*0018*/ 	.short	0x0002
        /*001a*/ 	.short	0x0064
        /*001c*/ 	.short	0x0082
	.zero		2


//--------------------- .nv.info                  --------------------------
	.section	.nv.info,"",@"SHT_CUDA_INFO"
	.align	4


	//----- nvinfo : EIATTR_REGCOUNT
	.align		4
        /*0000*/ 	.byte	0x04, 0x2f
        /*0002*/ 	.short	(.L_19 - .L_18)
	.align		4
.L_18:
        /*0004*/ 	.word	index@(_ZN7cutlass13device_kernelINS_4gemm6kernel13GemmUniversalIN4cute5tupleIJiiiiEEENS1_10collective13CollectiveMmaINS1_35MainloopSm100TmaUmmaWarpSpecializedILi88ELi2ELi4ENS5_IJNS4_1CILi2EEENSA_ILi1EEESC_EEEEENS5_IJNSA_ILi64EEENSA_ILi16EEESG_EEENS_10bfloat16_tENS5_IJlSC_lEEESI_SJ_NS4_8TiledMMAINS4_8MMA_AtomIJNS4_20SM100_MMA_F16BF16_SSISI_SI_fLi64ELi16ELNS4_4UMMA5MajorE0ELSO_0ELNSN_7ScaleInE0ELSP_0EEEEEENS4_6LayoutINS5_IJSC_SC_SC_EEENS5_IJNSA_ILi0EEESU_SU_EEEEENS5_IJNS4_10UnderscoreESX_SX_EEEEENS4_13SM90_TMA_LOADENS4_14ComposedLayoutINS4_7SwizzleILi1ELi4ELi3EEENS4_18smem_ptr_flag_bitsILi16EEENSS_INS5_IJNSA_ILi8EEESG_EEENS5_IJSG_SC_EEEEEEEvNS4_8identityENS4_23SM90_TMA_LOAD_MULTICASTES1A_vS1B_EENS_8epilogue10collective18CollectiveEpilogueINS1E_23Sm100TmaWarpSpecializedILi2ELi1ELi8ELb1ELb0EEEJSH_NS5_IJNSS_ISF_SC_EENSS_ISG_SC_EEEEESI_SJ_SI_SJ_NS1E_6fusion15FusionCallbacksIS1I_NS1M_17LinearCombinationISI_fSI_fLNS_15FloatRoundStyleE2EEESH_S1L_JEEENS4_5SM1004TMEM4LOAD26SM100_TMEM_LOAD_16dp256b2xES10_S1A_NS4_17SM75_U32x4_LDSM_NENS4_14SM90_TMA_STOREES1A_NS4_17SM90_U32x4_STSM_NENS4_39AutoVectorizingCopyWithAssumedAlignmentILi128EEEEEEvvEEEEvNT_6ParamsE)
        /*0008*/ 	.word	0x00000037


	//----- nvinfo : EIATTR_FRAME_SIZE
	.align		4
.L_19:
        /*000c*/ 	.byte	0x04, 0x11
        /*000e*/ 	.short	(.L_21 - .L_20)
	.align		4
.L_20:
        /*0010*/ 	.word	index@($__internal_2_$__cuda_sm10x_tcgen05_guardrail_trap_unallocated_columns_being_dealloced)
        /*0014*/ 	.word	0x00000000


	//----- nvinfo : EIATTR_FRAME_SIZE
	.align		4
.L_21:
        /*0018*/ 	.byte	0x04, 0x11
        /*001a*/ 	.short	(.L_23 - .L_22)
	.align		4
.L_22:
        /*001c*/ 	.word	index@($__internal_1_$__cuda_sm10x_tcgen05_guardrail_trap_phase_invalid_during_alloc)
        /*0020*/ 	.word	0x00000000


	//----- nvinfo : EIATTR_FRAME_SIZE
	.align		4
.L_23:
        /*0024*/ 	.byte	0x04, 0x11
        /*0026*/ 	.short	(.L_25 - .L_24)
	.align		4
.L_24:
        /*0028*/ 	.word	index@($__internal_0_$__cuda_sm10x_tcgen05_guardrail_trap_col_being_dealloced_not_returned_by_alloc)
        /*002c*/ 	.word	0x00000000


	//----- nvinfo : EIATTR_FRAME_SIZE
	.align		4
.L_25:
        /*0030*/ 	.byte	0x04, 0x11
        /*0032*/ 	.short	(.L_27 - .L_26)
	.align		4
.L_26:
        /*0034*/ 	.word	index@(_ZN7cutlass13device_kernelINS_4gemm6kernel13GemmUniversalIN4cute5tupleIJiiiiEEENS1_10collective13CollectiveMmaINS1_35MainloopSm100TmaUmmaWarpSpecializedILi88ELi2ELi4ENS5_IJNS4_1CILi2EEENSA_ILi1EEESC_EEEEENS5_IJNSA_ILi64EEENSA_ILi16EEESG_EEENS_10bfloat16_tENS5_IJlSC_lEEESI_SJ_NS4_8TiledMMAINS4_8MMA_AtomIJNS4_20SM100_MMA_F16BF16_SSISI_SI_fLi64ELi16ELNS4_4UMMA5MajorE0ELSO_0ELNSN_7ScaleInE0ELSP_0EEEEEENS4_6LayoutINS5_IJSC_SC_SC_EEENS5_IJNSA_ILi0EEESU_SU_EEEEENS5_IJNS4_10UnderscoreESX_SX_EEEEENS4_13SM90_TMA_LOADENS4_14ComposedLayoutINS4_7SwizzleILi1ELi4ELi3EEENS4_18smem_ptr_flag_bitsILi16EEENSS_INS5_IJNSA_ILi8EEESG_EEENS5_IJSG_SC_EEEEEEEvNS4_8identityENS4_23SM90_TMA_LOAD_MULTICASTES1A_vS1B_EENS_8epilogue10collective18CollectiveEpilogueINS1E_23Sm100TmaWarpSpecializedILi2ELi1ELi8ELb1ELb0EEEJSH_NS5_IJNSS_ISF_SC_EENSS_ISG_SC_EEEEESI_SJ_SI_SJ_NS1E_6fusion15FusionCallbacksIS1I_NS1M_17LinearCombinationISI_fSI_fLNS_15FloatRoundStyleE2EEESH_S1L_JEEENS4_5SM1004TMEM4LOAD26SM100_TMEM_LOAD_16dp256b2xES10_S1A_NS4_17SM75_U32x4_LDSM_NENS4_14SM90_TMA_STOREES1A_NS4_17SM90_U32x4_STSM_NENS4_39AutoVectorizingCopyWithAssumedAlignmentILi128EEEEEEvvEEEEvNT_6ParamsE)
        /*0038*/ 	.word	0x00000000


	//----- nvinfo : EIATTR_MIN_STACK_SIZE
	.align		4
.L_27:
        /*003c*/ 	.byte	0x04, 0x12
        /*003e*/ 	.short	(.L_29 - .L_28)
	.align		4
.L_28:
        /*0040*/ 	.word	index@(_ZN7cutlass13device_kernelINS_4gemm6kernel13GemmUniversalIN4cute5tupleIJiiiiEEENS1_10collective13CollectiveMmaINS1_35MainloopSm100TmaUmmaWarpSpecializedILi88ELi2ELi4ENS5_IJNS4_1CILi2EEENSA_ILi1EEESC_EEEEENS5_IJNSA_ILi64EEENSA_ILi16EEESG_EEENS_10bfloat16_tENS5_IJlSC_lEEESI_SJ_NS4_8TiledMMAINS4_8MMA_AtomIJNS4_20SM100_MMA_F16BF16_SSISI_SI_fLi64ELi16ELNS4_4UMMA5MajorE0ELSO_0ELNSN_7ScaleInE0ELSP_0EEEEEENS4_6LayoutINS5_IJSC_SC_SC_EEENS5_IJNSA_ILi0EEESU_SU_EEEEENS5_IJNS4_10UnderscoreESX_SX_EEEEENS4_13SM90_TMA_LOADENS4_14ComposedLayoutINS4_7SwizzleILi1ELi4ELi3EEENS4_18smem_ptr_flag_bitsILi16EEENSS_INS5_IJNSA_ILi8EEESG_EEENS5_IJSG_SC_EEEEEEEvNS4_8identityENS4_23SM90_TMA_LOAD_MULTICASTES1A_vS1B_EENS_8epilogue10collective18CollectiveEpilogueINS1E_23Sm100TmaWarpSpecializedILi2ELi1ELi8ELb1ELb0EEEJSH_NS5_IJNSS_ISF_SC_EENSS_ISG_SC_EEEEESI_SJ_SI_SJ_NS1E_6fusion15FusionCallbacksIS1I_NS1M_17LinearCombinationISI_fSI_fLNS_15FloatRoundStyleE2EEESH_S1L_JEEENS4_5SM1004TMEM4LOAD26SM100_TMEM_LOAD_16dp256b2xES10_S1A_NS4_17SM75_U32x4_LDSM_NENS4_14SM90_TMA_STOREES1A_NS4_17SM90_U32x4_STSM_NENS4_39AutoVectorizingCopyWithAssumedAlignmentILi128EEEEEEvvEEEEvNT_6ParamsE)
        /*0044*/ 	.word	0x00000000
.L_29:


//--------------------- .nv.compat                --------------------------
	.section	.nv.compat,"",@"SHT_CUDA_COMPAT_INFO"
	.align	4
        /*0000*/ 	.byte	0x02, 0x09, 0x01, 0x00, 0x02, 0x02, 0x02, 0x00, 0x02, 0x05, 0x05, 0x00, 0x03, 0x07, 0x01, 0x01
        /*0010*/ 	.byte	0x02, 0x03, 0x01, 0x00, 0x02, 0x06, 0x01, 0x00, 0x04, 0x0b, 0x08, 0x00, 0x09, 0x00, 0x00, 0x00
        /*0020*/ 	.byte	0x00, 0x00, 0x00, 0x00


//--------------------- .nv.info._ZN7cutlass13device_kernelINS_4gemm6kernel13GemmUniversalIN4cute5tupleIJiiiiEEENS1_10collective13CollectiveMmaINS1_35MainloopSm100TmaUmmaWarpSpecializedILi88ELi2ELi4ENS5_IJNS4_1CILi2EEENSA_ILi1EEESC_EEEEENS5_IJNSA_ILi64EEENSA_ILi16EEESG_EEENS_10bfloat16_tENS5_IJlSC_lEEESI_SJ_NS4_8TiledMMAINS4_8MMA_AtomIJNS4_20SM100_MMA_F16BF16_SSISI_SI_fLi64ELi16ELNS4_4UMMA5MajorE0ELSO_0ELNSN_7ScaleInE0ELSP_0EEEEEENS4_6LayoutINS5_IJSC_SC_SC_EEENS5_IJNSA_ILi0EEESU_SU_EEEEENS5_IJNS4_10UnderscoreESX_SX_EEEEENS4_13SM90_TMA_LOADENS4_14ComposedLayoutINS4_7SwizzleILi1ELi4ELi3EEENS4_18smem_ptr_flag_bitsILi16EEENSS_INS5_IJNSA_ILi8EEESG_EEENS5_IJSG_SC_EEEEEEEvNS4_8identityENS4_23SM90_TMA_LOAD_MULTICASTES1A_vS1B_EENS_8epilogue10collective18CollectiveEpilogueINS1E_23Sm100TmaWarpSpecializedILi2ELi1ELi8ELb1ELb0EEEJSH_NS5_IJNSS_ISF_SC_EENSS_ISG_SC_EEEEESI_SJ_SI_SJ_NS1E_6fusion15FusionCallbacksIS1I_NS1M_17LinearCombinationISI_fSI_fLNS_15FloatRoundStyleE2EEESH_S1L_JEEENS4_5SM1004TMEM4LOAD26SM100_TMEM_LOAD_16dp256b2xES10_S1A_NS4_17SM75_U32x4_LDSM_NENS4_14SM90_TMA_STOREES1A_NS4_17SM90_U32x4_STSM_NENS4_39AutoVectorizingCopyWithAssumedAlignmentILi128EEEEEEvvEEEEvNT_6ParamsE --------------------------
	.section	.nv.info._ZN7cutlass13device_kernelINS_4gemm6kernel13GemmUniversalIN4cute5tupleIJiiiiEEENS1_10collective13CollectiveMmaINS1_35MainloopSm100TmaUmmaWarpSpecializedILi88ELi2ELi4ENS5_IJNS4_1CILi2EEENSA_ILi1EEESC_EEEEENS5_IJNSA_ILi64EEENSA_ILi16EEESG_EEENS_10bfloat16_tENS5_IJlSC_lEEESI_SJ_NS4_8TiledMMAINS4_8MMA_AtomIJNS4_20SM100_MMA_F16BF16_SSISI_SI_fLi64ELi16ELNS4_4UMMA5MajorE0ELSO_0ELNSN_7ScaleInE0ELSP_0EEEEEENS4_6LayoutINS5_IJSC_SC_SC_EEENS5_IJNSA_ILi0EEESU_SU_EEEEENS5_IJNS4_10UnderscoreESX_SX_EEEEENS4_13SM90_TMA_LOADENS4_14ComposedLayoutINS4_7SwizzleILi1ELi4ELi3EEENS4_18smem_ptr_flag_bitsILi16EEENSS_INS5_IJNSA_ILi8EEESG_EEENS5_IJSG_SC_EEEEEEEvNS4_8identityENS4_23SM90_TMA_LOAD_MULTICASTES1A_vS1B_EENS_8epilogue10collective18CollectiveEpilogueINS1E_23Sm100TmaWarpSpecializedILi2ELi1ELi8ELb1ELb0EEEJSH_NS5_IJNSS_ISF_SC_EENSS_ISG_SC_EEEEESI_SJ_SI_SJ_NS1E_6fusion15FusionCallbacksIS1I_NS1M_17LinearCombinationISI_fSI_fLNS_15FloatRoundStyleE2EEESH_S1L_JEEENS4_5SM1004TMEM4LOAD26SM100_TMEM_LOAD_16dp256b2xES10_S1A_NS4_17SM75_U32x4_LDSM_NENS4_14SM90_TMA_STOREES1A_NS4_17SM90_U32x4_STSM_NENS4_39AutoVectorizingCopyWithAssumedAlignmentILi128EEEEEEvvEEEEvNT_6ParamsE,"",@"SHT_CUDA_INFO"
	.sectionflags	@""
	.align	4


	//----- nvinfo : EIATTR_CUDA_API_VERSION
	.align		4
        /*0000*/ 	.byte	0x04, 0x37
        /*0002*/ 	.short	(.L_31 - .L_30)
.L_30:
        /*0004*/ 	.word	0x00000082


	//----- nvinfo : EIATTR_KPARAM_INFO
	.align		4
.L_31:
        /*0008*/ 	.byte	0x04, 0x17
        /*000a*/ 	.short	(.L_33 - .L_32)
.L_32:
        /*000c*/ 	.word	0x00000000
        /*0010*/ 	.short	0x0000
        /*0012*/ 	.short	0x0000
        /*0014*/ 	.byte	0x00, 0xf0, 0x01, 0x20


	//----- nvinfo : EIATTR_AT_ENTRY_FRAGMENTS
	.align		4
.L_33:
        /*0018*/ 	.byte	0x04, 0x4f
        /*001a*/ 	.short	(.L_35 - .L_34)


	//   ....[0]....
.L_34:
        /*001c*/ 	.word	0x00000006


	//----- nvinfo : EIATTR_RESERVED_SMEM_USED
	.align		4
.L_35:
        /*0020*/ 	.byte	0x01, 0x41
	.zero		2


	//----- nvinfo : EIATTR_SPARSE_MMA_MASK
	.align		4
        /*0024*/ 	.byte	0x03, 0x50
        /*0026*/ 	.short	0x0000


	//----- nvinfo : EIATTR_TCGEN05_1CTA_USED
	.align		4
        /*0028*/ 	.byte	0x01, 0x51
	.zero		2


	//----- nvinfo : EIATTR_MAXREG_COUNT
	.align		4
        /*002c*/ 	.byte	0x03, 0x1b
        /*002e*/ 	.short	0x00ff


	//----- nvinfo : EIATTR_NUM_BARRIERS
	.align		4
        /*0030*/ 	.byte	0x02, 0x4c
        /*0032*/ 	.byte	0x07
	.zero		1


	//----- nvinfo : EIATTR_EXTERNS
	.align		4
        /*0034*/ 	.byte	0x04, 0x0f
        /*0036*/ 	.short	(.L_37 - .L_36)


	//   ....[0]....
	.align		4
.L_36:
        /*0038*/ 	.word	index@(__assertfail)


	//----- nvinfo : EIATTR_MERCURY_ISA_VERSION
	.align		4
.L_37:
        /*003c*/ 	.byte	0x03, 0x5f
        /*003e*/ 	.short	0x0101


	//----- nvinfo : EIATTR_INT_WARP_WIDE_INSTR_OFFSETS
	.align		4
        /*0040*/ 	.byte	0x04, 0x31
        /*0042*/ 	.short	(.L_39 - .L_38)


	//   ....[0]....
.L_38:
        /*0044*/ 	.word	0x00004890


	//   ....[1]....
        /*0048*/ 	.word	0x000048b0


	//   ....[2]....
        /*004c*/ 	.word	0x000048e0


	//   ....[3]....
        /*0050*/ 	.word	0x000054d0


	//   ....[4]....
        /*0054*/ 	.word	0x000055f0


	//----- nvinfo : EIATTR_COOP_GROUP_MASK_REGIDS
	.align		4
.L_39:
        /*0058*/ 	.byte	0x04, 0x29
        /*005a*/ 	.short	(.L_41 - .L_40)


	//   ....[0]....
.L_40:
        /*005c*/ 	.word	0xffffffff


	//   ....[1]....
        /*0060*/ 	.word	0xffffffff


	//   ....[2]....
        /*0064*/ 	.word	0xffffffff


	//   ....[3]....
        /*0068*/ 	.word	0xffffffff


	//   ....[4]....
        /*006c*/ 	.word	0xffffffff


	//   ....[5]....
        /*0070*/ 	.word	0xffffffff


	//   ....[6]....
        /*0074*/ 	.word	0xffffffff


	//   ....[7]....
        /*0078*/ 	.word	0xffffffff


	//   ....[8]....
        /*007c*/ 	.word	0xffffffff


	//   ....[9]....
        /*0080*/ 	.word	0xffffffff


	//   ....[10]....
        /*0084*/ 	.word	0xffffffff


	//   ....[11]....
        /*0088*/ 	.word	0xffffffff


	//   ....[12]....
        /*008c*/ 	.word	0xffffffff


	//   ....[13]....
        /*0090*/ 	.word	0xffffffff


	//----- nvinfo : EIATTR_COOP_GROUP_INSTR_OFFSETS
	.align		4
.L_41:
        /*0094*/ 	.byte	0x04, 0x28
        /*0096*/ 	.short	(.L_43 - .L_42)


	//   ....[0]....
.L_42:
        /*0098*/ 	.word	0x00000080


	//   ....[1]....
        /*009c*/ 	.word	0x000004e0


	//   ....[2]....
        /*00a0*/ 	.word	0x00001120


	//   ....[3]....
        /*00a4*/ 	.word	0x00001280


	//   ....[4]....
        /*00a8*/ 	.word	0x00001380


	//   ....[5]....
        /*00ac*/ 	.word	0x000014f0


	//   ....[6]....
        /*00b0*/ 	.word	0x00001690


	//   ....[7]....
        /*00b4*/ 	.word	0x00001850


	//   ....[8]....
        /*00b8*/ 	.word	0x00002a50


	//   ....[9]....
        /*00bc*/ 	.word	0x00003bd0


	//   ....[10]....
        /*00c0*/ 	.word	0x00003de0


	//   ....[11]....
        /*00c4*/ 	.word	0x00003e10


	//   ....[12]....
        /*00c8*/ 	.word	0x00004770


	//   ....[13]....
        /*00cc*/ 	.word	0x000049a0


	//----- nvinfo : EIATTR_VRC_CTA_INIT_COUNT
	.align		4
.L_43:
        /*00d0*/ 	.byte	0x02, 0x4a
        /*00d2*/ 	.byte	0x80
	.zero		1


	//----- nvinfo : EIATTR_SYSCALL_OFFSETS
	.align		4
        /*00d4*/ 	.byte	0x04, 0x46
        /*00d6*/ 	.short	(.L_45 - .L_44)


	//   ....[0]....
.L_44:
        /*00d8*/ 	.word	0x00006200


	//   ....[1]....
        /*00dc*/ 	.word	0x000062f0


	//   ....[2]....
        /*00e0*/ 	.word	0x000069d0


	//----- nvinfo : EIATTR_MBARRIER_INSTR_OFFSETS
	.align		4
.L_45:
        /*00e4*/ 	.byte	0x04, 0x39
        /*00e6*/ 	.short	(.L_47 - .L_46)


	//   ....[0]....
.L_46:
        /*00e8*/ 	.word	0x00000600
        /*00ec*/ 	.word	0x000000ff
        /*00f0*/ 	.word	0x00000000
        /*00f4*/ 	.short	0x0100
        /*00f6*/ 	.byte	0x04
	.zero		1


	//   ....[1]....
        /*00f8*/ 	.word	0x00000610
        /*00fc*/ 	.word	0x000000ff
        /*0100*/ 	.word	0x000002c0
        /*0104*/ 	.short	0x0100
        /*0106*/ 	.byte	0x04
	.zero		1


	//   ....[2]....
        /*0108*/ 	.word	0x00000620
        /*010c*/ 	.word	0x000000ff
        /*0110*/ 	.word	0x00000008
        /*0114*/ 	.short	0x0100
        /*0116*/ 	.byte	0x04
	.zero		1


	//   ....[3]....
        /*0118*/ 	.word	0x00000630
        /*011c*/ 	.word	0x000000ff
        /*0120*/ 	.word	0x000002c8
        /*0124*/ 	.short	0x0100
        /*0126*/ 	.byte	0x04
	.zero		1


	//   ....[4]....
        /*0128*/ 	.word	0x00000640
        /*012c*/ 	.word	0x000000ff
        /*0130*/ 	.word	0x00000010
        /*0134*/ 	.short	0x0100
        /*0136*/ 	.byte	0x04
	.zero		1


	//   ....[5]....
        /*0138*/ 	.word	0x00000650
        /*013c*/ 	.word	0x000000ff
        /*0140*/ 	.word	0x000002d0
        /*0144*/ 	.short	0x0100
        /*0146*/ 	.byte	0x04
	.zero		1


	//   ....[6]....
        /*0148*/ 	.word	0x00000660
        /*014c*/ 	.word	0x000000ff
        /*0150*/ 	.word	0x00000018
        /*0154*/ 	.short	0x0100
        /*0156*/ 	.byte	0x04
	.zero		1


	//   ....[7]....
        /*0158*/ 	.word	0x00000670
        /*015c*/ 	.word	0x000000ff
        /*0160*/ 	.word	0x000002d8
        /*0164*/ 	.short	0x0100
        /*0166*/ 	.byte	0x04
	.zero		1


	//   ....[8]....
        /*0168*/ 	.word	0x00000680
        /*016c*/ 	.word	0x000000ff
        /*0170*/ 	.word	0x00000020
        /*0174*/ 	.short	0x0100
        /*0176*/ 	.byte	0x04
	.zero		1


	//   ....[9]....
        /*0178*/ 	.word	0x00000690
        /*017c*/ 	.word	0x000000ff
        /*0180*/ 	.word	0x000002e0
        /*0184*/ 	.short	0x0100
        /*0186*/ 	.byte	0x04
	.zero		1


	//   ....[10]....
        /*0188*/ 	.word	0x000006a0
        /*018c*/ 	.word	0x000000ff
        /*0190*/ 	.word	0x00000028
        /*0194*/ 	.short	0x0100
        /*0196*/ 	.byte	0x04
	.zero		1


	//   ....[11]....
        /*0198*/ 	.word	0x000006b0
        /*019c*/ 	.word	0x000000ff
        /*01a0*/ 	.word	0x000002e8
        /*01a4*/ 	.short	0x0100
        /*01a6*/ 	.byte	0x04
	.zero		1


	//   ....[12]....
        /*01a8*/ 	.word	0x000006c0
        /*01ac*/ 	.word	0x000000ff
        /*01b0*/ 	.word	0x00000030
        /*01b4*/ 	.short	0x0100
        /*01b6*/ 	.byte	0x04
	.zero		1


	//   ....[13]....
        /*01b8*/ 	.word	0x000006d0
        /*01bc*/ 	.word	0x000000ff
        /*01c0*/ 	.word	0x000002f0
        /*01c4*/ 	.short	0x0100
        /*01c6*/ 	.byte	0x04
	.zero		1


	//   ....[14]....
        /*01c8*/ 	.word	0x000006e0
        /*01cc*/ 	.word	0x000000ff
        /*01d0*/ 	.word	0x00000038
        /*01d4*/ 	.short	0x0100
        /*01d6*/ 	.byte	0x04
	.zero		1


	//   ....[15]....
        /*01d8*/ 	.word	0x000006f0
        /*01dc*/ 	.word	0x000000ff
        /*01e0*/ 	.word	0x000002f8
        /*01e4*/ 	.short	0x0100
        /*01e6*/ 	.byte	0x04
	.zero		1


	//   ....[16]....
        /*01e8*/ 	.word	0x00000700
        /*01ec*/ 	.word	0x000000ff
        /*01f0*/ 	.word	0x00000040
        /*01f4*/ 	.short	0x0100
        /*01f6*/ 	.byte	0x04
	.zero		1


	//   ....[17]....
        /*01f8*/ 	.word	0x00000710
        /*01fc*/ 	.word	0x000000ff
        /*0200*/ 	.word	0x00000300
        /*0204*/ 	.short	0x0100
        /*0206*/ 	.byte	0x04
	.zero		1


	//   ....[18]....
        /*0208*/ 	.word	0x00000720
        /*020c*/ 	.word	0x000000ff
        /*0210*/ 	.word	0x00000048
        /*0214*/ 	.short	0x0100
        /*0216*/ 	.byte	0x04
	.zero		1


	//   ....[19]....
        /*0218*/ 	.word	0x00000730
        /*021c*/ 	.word	0x000000ff
        /*0220*/ 	.word	0x00000308
        /*0224*/ 	.short	0x0100
        /*0226*/ 	.byte	0x04
	.zero		1


	//   ....[20]....
        /*0228*/ 	.word	0x00000740
        /*022c*/ 	.word	0x000000ff
        /*0230*/ 	.word	0x00000050
        /*0234*/ 	.short	0x0100
        /*0236*/ 	.byte	0x04
	.zero		1


	//   ....[21]....
        /*0238*/ 	.word	0x00000750
        /*023c*/ 	.word	0x000000ff
        /*0240*/ 	.word	0x00000310
        /*0244*/ 	.short	0x0100
        /*0246*/ 	.byte	0x04
	.zero		1


	//   ....[22]....
        /*0248*/ 	.word	0x00000760
        /*024c*/ 	.word	0x000000ff
        /*0250*/ 	.word	0x00000058
        /*0254*/ 	.short	0x0100
        /*0256*/ 	.byte	0x04
	.zero		1


	//   ....[23]....
        /*0258*/ 	.word	0x00000770
        /*025c*/ 	.word	0x000000ff
        /*0260*/ 	.word	0x00000318
        /*0264*/ 	.short	0x0100
        /*0266*/ 	.byte	0x04
	.zero		1


	//   ....[24]....
        /*0268*/ 	.word	0x00000780
        /*026c*/ 	.word	0x000000ff
        /*0270*/ 	.word	0x00000060
        /*0274*/ 	.short	0x0100
        /*0276*/ 	.byte	0x04
	.zero		1


	//   ....[25]....
        /*0278*/ 	.word	0x00000790
        /*027c*/ 	.word	0x000000ff
        /*0280*/ 	.word	0x00000320
        /*0284*/ 	.short	0x0100
        /*0286*/ 	.byte	0x04
	.zero		1


	//   ....[26]....
        /*0288*/ 	.word	0x000007a0
        /*028c*/ 	.word	0x000000ff
        /*0290*/ 	.word	0x00000068
        /*0294*/ 	.short	0x0100
        /*0296*/ 	.byte	0x04
	.zero		1


	//   ....[27]....
        /*0298*/ 	.word	0x000007b0
        /*029c*/ 	.word	0x000000ff
        /*02a0*/ 	.word	0x00000328
        /*02a4*/ 	.short	0x0100
        /*02a6*/ 	.byte	0x04
	.zero		1


	//   ....[28]....
        /*02a8*/ 	.word	0x000007c0
        /*02ac*/ 	.word	0x000000ff
        /*02b0*/ 	.word	0x00000070
        /*02b4*/ 	.short	0x0100
        /*02b6*/ 	.byte	0x04
	.zero		1


	//   ....[29]....
        /*02b8*/ 	.word	0x000007d0
        /*02bc*/ 	.word	0x000000ff
        /*02c0*/ 	.word	0x00000330
        /*02c4*/ 	.short	0x0100
        /*02c6*/ 	.byte	0x04
	.zero		1


	//   ....[30]....
        /*02c8*/ 	.word	0x000007e0
        /*02cc*/ 	.word	0x000000ff
        /*02d0*/ 	.word	0x00000078
        /*02d4*/ 	.short	0x0100
        /*02d6*/ 	.byte	0x04
	.zero		1


	//   ....[31]....
        /*02d8*/ 	.word	0x000007f0
        /*02dc*/ 	.word	0x000000ff
        /*02e0*/ 	.word	0x00000338
        /*02e4*/ 	.short	0x0100
        /*02e6*/ 	.byte	0x04
	.zero		1


	//   ....[32]....
        /*02e8*/ 	.word	0x00000800
        /*02ec*/ 	.word	0x000000ff
        /*02f0*/ 	.word	0x00000080
        /*02f4*/ 	.short	0x0100
        /*02f6*/ 	.byte	0x04
	.zero		1


	//   ....[33]....
        /*02f8*/ 	.word	0x00000810
        /*02fc*/ 	.word	0x000000ff
        /*0300*/ 	.word	0x00000340
        /*0304*/ 	.short	0x0100
        /*0306*/ 	.byte	0x04
	.zero		1


	//   ....[34]....
        /*0308*/ 	.word	0x00000820
        /*030c*/ 	.word	0x000000ff
        /*0310*/ 	.word	0x00000088
        /*0314*/ 	.short	0x0100
        /*0316*/ 	.byte	0x04
	.zero		1


	//   ....[35]....
        /*0318*/ 	.word	0x00000830
        /*031c*/ 	.word	0x000000ff
        /*0320*/ 	.word	0x00000348
        /*0324*/ 	.short	0x0100
        /*0326*/ 	.byte	0x04
	.zero		1


	//   ....[36]....
        /*0328*/ 	.word	0x00000840
        /*032c*/ 	.word	0x000000ff
        /*0330*/ 	.word	0x00000090
        /*0334*/ 	.short	0x0100
        /*0336*/ 	.byte	0x04
	.zero		1


	//   ....[37]....
        /*0338*/ 	.word	0x00000850
        /*033c*/ 	.word	0x000000ff
        /*0340*/ 	.word	0x00000350
        /*0344*/ 	.short	0x0100
        /*0346*/ 	.byte	0x04
	.zero		1


	//   ....[38]....
        /*0348*/ 	.word	0x00000860
        /*034c*/ 	.word	0x000000ff
        /*0350*/ 	.word	0x00000098
        /*0354*/ 	.short	0x0100
        /*0356*/ 	.byte	0x04
	.zero		1


	//   ....[39]....
        /*0358*/ 	.word	0x00000870
        /*035c*/ 	.word	0x000000ff
        /*0360*/ 	.word	0x00000358
        /*0364*/ 	.short	0x0100
        /*0366*/ 	.byte	0x04
	.zero		1


	//   ....[40]....
        /*0368*/ 	.word	0x00000880
        /*036c*/ 	.word	0x000000ff
        /*0370*/ 	.word	0x000000a0
        /*0374*/ 	.short	0x0100
        /*0376*/ 	.byte	0x04
	.zero		1


	//   ....[41]....
        /*0378*/ 	.word	0x00000890
        /*037c*/ 	.word	0x000000ff
        /*0380*/ 	.word	0x00000360
        /*0384*/ 	.short	0x0100
        /*0386*/ 	.byte	0x04
	.zero		1


	//   ....[42]....
        /*0388*/ 	.word	0x000008a0
        /*038c*/ 	.word	0x000000ff
        /*0390*/ 	.word	0x000000a8
        /*0394*/ 	.short	0x0100
        /*0396*/ 	.byte	0x04
	.zero		1


	//   ....[43]....
        /*0398*/ 	.word	0x000008b0
        /*039c*/ 	.word	0x000000ff
        /*03a0*/ 	.word	0x00000368
        /*03a4*/ 	.short	0x0100
        /*03a6*/ 	.byte	0x04
	.zero		1


	//   ....[44]....
        /*03a8*/ 	.word	0x000008c0
        /*03ac*/ 	.word	0x000000ff
        /*03b0*/ 	.word	0x000000b0
        /*03b4*/ 	.short	0x0100
        /*03b6*/ 	.byte	0x04
	.zero		1


	//   ....[45]....
        /*03b8*/ 	.word	0x000008d0
        /*03bc*/ 	.word	0x000000ff
        /*03c0*/ 	.word	0x00000370
        /*03c4*/ 	.short	0x0100
        /*03c6*/ 	.byte	0x04
	.zero		1


	//   ....[46]....
        /*03c8*/ 	.word	0x000008e0
        /*03cc*/ 	.word	0x000000ff
        /*03d0*/ 	.word	0x000000b8
        /*03d4*/ 	.short	0x0100
        /*03d6*/ 	.byte	0x04
	.zero		1


	//   ....[47]....
        /*03d8*/ 	.word	0x000008f0
        /*03dc*/ 	.word	0x000000ff
        /*03e0*/ 	.word	0x00000378
        /*03e4*/ 	.short	0x0100
        /*03e6*/ 	.byte	0x04
	.zero		1


	//   ....[48]....
        /*03e8*/ 	.word	0x00000900
        /*03ec*/ 	.word	0x000000ff
        /*03f0*/ 	.word	0x000000c0
        /*03f4*/ 	.short	0x0100
        /*03f6*/ 	.byte	0x04
	.zero		1


	//   ....[49]....
        /*03f8*/ 	.word	0x00000910
        /*03fc*/ 	.word	0x000000ff
        /*0400*/ 	.word	0x00000380
        /*0404*/ 	.short	0x0100
        /*0406*/ 	.byte	0x04
	.zero		1


	//   ....[50]....
        /*0408*/ 	.word	0x00000920
        /*040c*/ 	.word	0x000000ff
        /*0410*/ 	.word	0x000000c8
        /*0414*/ 	.short	0x0100
        /*0416*/ 	.byte	0x04
	.zero		1


	//   ....[51]....
        /*0418*/ 	.word	0x00000930
        /*041c*/ 	.word	0x000000ff
        /*0420*/ 	.word	0x00000388
        /*0424*/ 	.short	0x0100
        /*0426*/ 	.byte	0x04
	.zero		1


	//   ....[52]....
        /*0428*/ 	.word	0x00000940
        /*042c*/ 	.word	0x000000ff
        /*0430*/ 	.word	0x000000d0
        /*0434*/ 	.short	0x0100
        /*0436*/ 	.byte	0x04
	.zero		1


	//   ....[53]....
        /*0438*/ 	.word	0x00000950
        /*043c*/ 	.word	0x000000ff
        /*0440*/ 	.word	0x00000390
        /*0444*/ 	.short	0x0100
        /*0446*/ 	.byte	0x04
	.zero		1


	//   ....[54]....
        /*0448*/ 	.word	0x00000960
        /*044c*/ 	.word	0x000000ff
        /*0450*/ 	.word	0x000000d8
        /*0454*/ 	.short	0x0100
        /*0456*/ 	.byte	0x04
	.zero		1


	//   ....[55]....
        /*0458*/ 	.word	0x00000970
        /*045c*/ 	.word	0x000000ff
        /*0460*/ 	.word	0x00000398
        /*0464*/ 	.short	0x0100
        /*0466*/ 	.byte	0x04
	.zero		1


	//   ....[56]....
        /*0468*/ 	.word	0x00000980
        /*046c*/ 	.word	0x000000ff
        /*0470*/ 	.word	0x000000e0
        /*0474*/ 	.short	0x0100
        /*0476*/ 	.byte	0x04
	.zero		1


	//   ....[57]....
        /*0478*/ 	.word	0x00000990
        /*047c*/ 	.word	0x000000ff
        /*0480*/ 	.word	0x000003a0
        /*0484*/ 	.short	0x0100
        /*0486*/ 	.byte	0x04
	.zero		1


	//   ....[58]....
        /*0488*/ 	.word	0x000009a0
        /*048c*/ 	.word	0x000000ff
        /*0490*/ 	.word	0x000000e8
        /*0494*/ 	.short	0x0100
        /*0496*/ 	.byte	0x04
	.zero		1


	//   ....[59]....
        /*0498*/ 	.word	0x000009b0
        /*049c*/ 	.word	0x000000ff
        /*04a0*/ 	.word	0x000003a8
        /*04a4*/ 	.short	0x0100
        /*04a6*/ 	.byte	0x04
	.zero		1


	//   ....[60]....
        /*04a8*/ 	.word	0x000009c0
        /*04ac*/ 	.word	0x000000ff
        /*04b0*/ 	.word	0x000000f0
        /*04b4*/ 	.short	0x0100
        /*04b6*/ 	.byte	0x04
	.zero		1


	//   ....[61]....
        /*04b8*/ 	.word	0x000009d0
        /*04bc*/ 	.word	0x000000ff
        /*04c0*/ 	.word	0x000003b0
        /*04c4*/ 	.short	0x0100
        /*04c6*/ 	.byte	0x04
	.zero		1


	//   ....[62]....
        /*04c8*/ 	.word	0x000009e0
        /*04cc*/ 	.word	0x000000ff
        /*04d0*/ 	.word	0x000000f8
        /*04d4*/ 	.short	0x0100
        /*04d6*/ 	.byte	0x04
	.zero		1


	//   ....[63]....
        /*04d8*/ 	.word	0x000009f0
        /*04dc*/ 	.word	0x000000ff
        /*04e0*/ 	.word	0x000003b8
        /*04e4*/ 	.short	0x0100
        /*04e6*/ 	.byte	0x04
	.zero		1


	//   ....[64]....
        /*04e8*/ 	.word	0x00000a00
        /*04ec*/ 	.word	0x000000ff
        /*04f0*/ 	.word	0x00000100
        /*04f4*/ 	.short	0x0100
        /*04f6*/ 	.byte	0x04
	.zero		1


	//   ....[65]....
        /*04f8*/ 	.word	0x00000a10
        /*04fc*/ 	.word	0x000000ff
        /*0500*/ 	.word	0x000003c0
        /*0504*/ 	.short	0x0100
        /*0506*/ 	.byte	0x04
	.zero		1


	//   ....[66]....
        /*0508*/ 	.word	0x00000a20
        /*050c*/ 	.word	0x000000ff
        /*0510*/ 	.word	0x00000108
        /*0514*/ 	.short	0x0100
        /*0516*/ 	.byte	0x04
	.zero		1


	//   ....[67]....
        /*0518*/ 	.word	0x00000a30
        /*051c*/ 	.word	0x000000ff
        /*0520*/ 	.word	0x000003c8
        /*0524*/ 	.short	0x0100
        /*0526*/ 	.byte	0x04
	.zero		1


	//   ....[68]....
        /*0528*/ 	.word	0x00000a40
        /*052c*/ 	.word	0x000000ff
        /*0530*/ 	.word	0x00000110
        /*0534*/ 	.short	0x0100
        /*0536*/ 	.byte	0x04
	.zero		1


	//   ....[69]....
        /*0538*/ 	.word	0x00000a50
        /*053c*/ 	.word	0x000000ff
        /*0540*/ 	.word	0x000003d0
        /*0544*/ 	.short	0x0100
        /*0546*/ 	.byte	0x04
	.zero		1


	//   ....[70]....
        /*0548*/ 	.word	0x00000a60
        /*054c*/ 	.word	0x000000ff
        /*0550*/ 	.word	0x00000118
        /*0554*/ 	.short	0x0100
        /*0556*/ 	.byte	0x04
	.zero		1


	//   ....[71]....
        /*0558*/ 	.word	0x00000a70
        /*055c*/ 	.word	0x000000ff
        /*0560*/ 	.word	0x000003d8
        /*0564*/ 	.short	0x0100
        /*0566*/ 	.byte	0x04
	.zero		1


	//   ....[72]....
        /*0568*/ 	.word	0x00000a80
        /*056c*/ 	.word	0x000000ff
        /*0570*/ 	.word	0x00000120
        /*0574*/ 	.short	0x0100
        /*0576*/ 	.byte	0x04
	.zero		1


	//   ....[73]....
        /*0578*/ 	.word	0x00000a90
        /*057c*/ 	.word	0x000000ff
        /*0580*/ 	.word	0x000003e0
        /*0584*/ 	.short	0x0100
        /*0586*/ 	.byte	0x04
	.zero		1


	//   ....[74]....
        /*0588*/ 	.word	0x00000aa0
        /*058c*/ 	.word	0x000000ff
        /*0590*/ 	.word	0x00000128
        /*0594*/ 	.short	0x0100
        /*0596*/ 	.byte	0x04
	.zero		1


	//   ....[75]....
        /*0598*/ 	.word	0x00000ab0
        /*059c*/ 	.word	0x000000ff
        /*05a0*/ 	.word	0x000003e8
        /*05a4*/ 	.short	0x0100
        /*05a6*/ 	.byte	0x04
	.zero		1


	//   ....[76]....
        /*05a8*/ 	.word	0x00000ac0
        /*05ac*/ 	.word	0x000000ff
        /*05b0*/ 	.word	0x00000130
        /*05b4*/ 	.short	0x0100
        /*05b6*/ 	.byte	0x04
	.zero		1


	//   ....[77]....
        /*05b8*/ 	.word	0x00000ad0
        /*05bc*/ 	.word	0x000000ff
        /*05c0*/ 	.word	0x000003f0
        /*05c4*/ 	.short	0x0100
        /*05c6*/ 	.byte	0x04
	.zero		1


	//   ....[78]....
        /*05c8*/ 	.word	0x00000ae0
        /*05cc*/ 	.word	0x000000ff
        /*05d0*/ 	.word	0x00000138
        /*05d4*/ 	.short	0x0100
        /*05d6*/ 	.byte	0x04
	.zero		1


	//   ....[79]....
        /*05d8*/ 	.word	0x00000af0
        /*05dc*/ 	.word	0x000000ff
        /*05e0*/ 	.word	0x000003f8
        /*05e4*/ 	.short	0x0100
        /*05e6*/ 	.byte	0x04
	.zero		1


	//   ....[80]....
        /*05e8*/ 	.word	0x00000b00
        /*05ec*/ 	.word	0x000000ff
        /*05f0*/ 	.word	0x00000140
        /*05f4*/ 	.short	0x0100
        /*05f6*/ 	.byte	0x04
	.zero		1


	//   ....[81]....
        /*05f8*/ 	.word	0x00000b10
        /*05fc*/ 	.word	0x000000ff
        /*0600*/ 	.word	0x00000400
        /*0604*/ 	.short	0x0100
        /*0606*/ 	.byte	0x04
	.zero		1


	//   ....[82]....
        /*0608*/ 	.word	0x00000b20
        /*060c*/ 	.word	0x000000ff
        /*0610*/ 	.word	0x00000148
        /*0614*/ 	.short	0x0100
        /*0616*/ 	.byte	0x04
	.zero		1


	//   ....[83]....
        /*0618*/ 	.word	0x00000b30
        /*061c*/ 	.word	0x000000ff
        /*0620*/ 	.word	0x00000408
        /*0624*/ 	.short	0x0100
        /*0626*/ 	.byte	0x04
	.zero		1


	//   ....[84]....
        /*0628*/ 	.word	0x00000b40
        /*062c*/ 	.word	0x000000ff
        /*0630*/ 	.word	0x00000150
        /*0634*/ 	.short	0x0100
        /*0636*/ 	.byte	0x04
	.zero		1


	//   ....[85]....
        /*0638*/ 	.word	0x00000b50
        /*063c*/ 	.word	0x000000ff
        /*0640*/ 	.word	0x00000410
        /*0644*/ 	.short	0x0100
        /*0646*/ 	.byte	0x04
	.zero		1


	//   ....[86]....
        /*0648*/ 	.word	0x00000b60
        /*064c*/ 	.word	0x000000ff
        /*0650*/ 	.word	0x00000158
        /*0654*/ 	.short	0x0100
        /*0656*/ 	.byte	0x04
	.zero		1


	//   ....[87]....
        /*0658*/ 	.word	0x00000b70
        /*065c*/ 	.word	0x000000ff
        /*0660*/ 	.word	0x00000418
        /*0664*/ 	.short	0x0100
        /*0666*/ 	.byte	0x04
	.zero		1


	//   ....[88]....
        /*0668*/ 	.word	0x00000b80
        /*066c*/ 	.word	0x000000ff
        /*0670*/ 	.word	0x00000160
        /*0674*/ 	.short	0x0100
        /*0676*/ 	.byte	0x04
	.zero		1


	//   ....[89]....
        /*0678*/ 	.word	0x00000b90
        /*067c*/ 	.word	0x000000ff
        /*0680*/ 	.word	0x00000420
        /*0684*/ 	.short	0x0100
        /*0686*/ 	.byte	0x04
	.zero		1


	//   ....[90]....
        /*0688*/ 	.word	0x00000ba0
        /*068c*/ 	.word	0x000000ff
        /*0690*/ 	.word	0x00000168
        /*0694*/ 	.short	0x0100
        /*0696*/ 	.byte	0x04
	.zero		1


	//   ....[91]....
        /*0698*/ 	.word	0x00000bb0
        /*069c*/ 	.word	0x000000ff
        /*06a0*/ 	.word	0x00000428
        /*06a4*/ 	.short	0x0100
        /*06a6*/ 	.byte	0x04
	.zero		1


	//   ....[92]....
        /*06a8*/ 	.word	0x00000bc0
        /*06ac*/ 	.word	0x000000ff
        /*06b0*/ 	.word	0x00000170
        /*06b4*/ 	.short	0x0100
        /*06b6*/ 	.byte	0x04
	.zero		1


	//   ....[93]....
        /*06b8*/ 	.word	0x00000bd0
        /*06bc*/ 	.word	0x000000ff
        /*06c0*/ 	.word	0x00000430
        /*06c4*/ 	.short	0x0100
        /*06c6*/ 	.byte	0x04
	.zero		1


	//   ....[94]....
        /*06c8*/ 	.word	0x00000be0
        /*06cc*/ 	.word	0x000000ff
        /*06d0*/ 	.word	0x00000178
        /*06d4*/ 	.short	0x0100
        /*06d6*/ 	.byte	0x04
	.zero		1


	//   ....[95]....
        /*06d8*/ 	.word	0x00000bf0
        /*06dc*/ 	.word	0x000000ff
        /*06e0*/ 	.word	0x00000438
        /*06e4*/ 	.short	0x0100
        /*06e6*/ 	.byte	0x04
	.zero		1


	//   ....[96]....
        /*06e8*/ 	.word	0x00000c00
        /*06ec*/ 	.word	0x000000ff
        /*06f0*/ 	.word	0x00000180
        /*06f4*/ 	.short	0x0100
        /*06f6*/ 	.byte	0x04
	.zero		1


	//   ....[97]....
        /*06f8*/ 	.word	0x00000c10
        /*06fc*/ 	.word	0x000000ff
        /*0700*/ 	.word	0x00000440
        /*0704*/ 	.short	0x0100
        /*0706*/ 	.byte	0x04
	.zero		1


	//   ....[98]....
        /*0708*/ 	.word	0x00000c20
        /*070c*/ 	.word	0x000000ff
        /*0710*/ 	.word	0x00000188
        /*0714*/ 	.short	0x0100
        /*0716*/ 	.byte	0x04
	.zero		1


	//   ....[99]....
        /*0718*/ 	.word	0x00000c30
        /*071c*/ 	.word	0x000000ff
        /*0720*/ 	.word	0x00000448
        /*0724*/ 	.short	0x0100
        /*0726*/ 	.byte	0x04
	.zero		1


	//   ....[100]....
        /*0728*/ 	.word	0x00000c40
        /*072c*/ 	.word	0x000000ff
        /*0730*/ 	.word	0x00000190
        /*0734*/ 	.short	0x0100
        /*0736*/ 	.byte	0x04
	.zero		1


	//   ....[101]....
        /*0738*/ 	.word	0x00000c50
        /*073c*/ 	.word	0x000000ff
        /*0740*/ 	.word	0x00000450
        /*0744*/ 	.short	0x0100
        /*0746*/ 	.byte	0x04
	.zero		1


	//   ....[102]....
        /*0748*/ 	.word	0x00000c60
        /*074c*/ 	.word	0x000000ff
        /*0750*/ 	.word	0x00000198
        /*0754*/ 	.short	0x0100
        /*0756*/ 	.byte	0x04
	.zero		1


	//   ....[103]....
        /*0758*/ 	.word	0x00000c70
        /*075c*/ 	.word	0x000000ff
        /*0760*/ 	.word	0x00000458
        /*0764*/ 	.short	0x0100
        /*0766*/ 	.byte	0x04
	.zero		1


	//   ....[104]....
        /*0768*/ 	.word	0x00000c80
        /*076c*/ 	.word	0x000000ff
        /*0770*/ 	.word	0x000001a0
        /*0774*/ 	.short	0x0100
        /*0776*/ 	.byte	0x04
	.zero		1


	//   ....[105]....
        /*0778*/ 	.word	0x00000c90
        /*077c*/ 	.word	0x000000ff
        /*0780*/ 	.word	0x00000460
        /*0784*/ 	.short	0x0100
        /*0786*/ 	.byte	0x04
	.zero		1


	//   ....[106]....
        /*0788*/ 	.word	0x00000ca0
        /*078c*/ 	.word	0x000000ff
        /*0790*/ 	.word	0x000001a8
        /*0794*/ 	.short	0x0100
        /*0796*/ 	.byte	0x04
	.zero		1


	//   ....[107]....
        /*0798*/ 	.word	0x00000cb0
        /*079c*/ 	.word	0x000000ff
        /*07a0*/ 	.word	0x00000468
        /*07a4*/ 	.short	0x0100
        /*07a6*/ 	.byte	0x04
	.zero		1


	//   ....[108]....
        /*07a8*/ 	.word	0x00000cc0
        /*07ac*/ 	.word	0x000000ff
        /*07b0*/ 	.word	0x000001b0
        /*07b4*/ 	.short	0x0100
        /*07b6*/ 	.byte	0x04
	.zero		1


	//   ....[109]....
        /*07b8*/ 	.word	0x00000cd0
        /*07bc*/ 	.word	0x000000ff
        /*07c0*/ 	.word	0x00000470
        /*07c4*/ 	.short	0x0100
        /*07c6*/ 	.byte	0x04
	.zero		1


	//   ....[110]....
        /*07c8*/ 	.word	0x00000ce0
        /*07cc*/ 	.word	0x000000ff
        /*07d0*/ 	.word	0x000001b8
        /*07d4*/ 	.short	0x0100
        /*07d6*/ 	.byte	0x04
	.zero		1


	//   ....[111]....
        /*07d8*/ 	.word	0x00000cf0
        /*07dc*/ 	.word	0x000000ff
        /*07e0*/ 	.word	0x00000478
        /*07e4*/ 	.short	0x0100
        /*07e6*/ 	.byte	0x04
	.zero		1


	//   ....[112]....
        /*07e8*/ 	.word	0x00000d00
        /*07ec*/ 	.word	0x000000ff
        /*07f0*/ 	.word	0x000001c0
        /*07f4*/ 	.short	0x0100
        /*07f6*/ 	.byte	0x04
	.zero		1


	//   ....[113]....
        /*07f8*/ 	.word	0x00000d10
        /*07fc*/ 	.word	0x000000ff
        /*0800*/ 	.word	0x00000480
        /*0804*/ 	.short	0x0100
        /*0806*/ 	.byte	0x04
	.zero		1


	//   ....[114]....
        /*0808*/ 	.word	0x00000d20
        /*080c*/ 	.word	0x000000ff
        /*0810*/ 	.word	0x000001c8
        /*0814*/ 	.short	0x0100
        /*0816*/ 	.byte	0x04
	.zero		1


	//   ....[115]....
        /*0818*/ 	.word	0x00000d30
        /*081c*/ 	.word	0x000000ff
        /*0820*/ 	.word	0x00000488
        /*0824*/ 	.short	0x0100
        /*0826*/ 	.byte	0x04
	.zero		1


	//   ....[116]....
        /*0828*/ 	.word	0x00000d40
        /*082c*/ 	.word	0x000000ff
        /*0830*/ 	.word	0x000001d0
        /*0834*/ 	.short	0x0100
        /*0836*/ 	.byte	0x04
	.zero		1


	//   ....[117]....
        /*0838*/ 	.word	0x00000d50
        /*083c*/ 	.word	0x000000ff
        /*0840*/ 	.word	0x00000490
        /*0844*/ 	.short	0x0100
        /*0846*/ 	.byte	0x04
	.zero		1


	//   ....[118]....
        /*0848*/ 	.word	0x00000d60
        /*084c*/ 	.word	0x000000ff
        /*0850*/ 	.word	0x000001d8
        /*0854*/ 	.short	0x0100
        /*0856*/ 	.byte	0x04
	.zero		1


	//   ....[119]....
        /*0858*/ 	.word	0x00000d70
        /*085c*/ 	.word	0x000000ff
        /*0860*/ 	.word	0x00000498
        /*0864*/ 	.short	0x0100
        /*0866*/ 	.byte	0x04
	.zero		1


	//   ....[120]....
        /*0868*/ 	.word	0x00000d80
        /*086c*/ 	.word	0x000000ff
        /*0870*/ 	.word	0x000001e0
        /*0874*/ 	.short	0x0100
        /*0876*/ 	.byte	0x04
	.zero		1


	//   ....[121]....
        /*0878*/ 	.word	0x00000d90
        /*087c*/ 	.word	0x000000ff
        /*0880*/ 	.word	0x000004a0
        /*0884*/ 	.short	0x0100
        /*0886*/ 	.byte	0x04
	.zero		1


	//   ....[122]....
        /*0888*/ 	.word	0x00000da0
        /*088c*/ 	.word	0x000000ff
        /*0890*/ 	.word	0x000001e8
        /*0894*/ 	.short	0x0100
        /*0896*/ 	.byte	0x04
	.zero		1


	//   ....[123]....
        /*0898*/ 	.word	0x00000db0
        /*089c*/ 	.word	0x000000ff
        /*08a0*/ 	.word	0x000004a8
        /*08a4*/ 	.short	0x0100
        /*08a6*/ 	.byte	0x04
	.zero		1


	//   ....[124]....
        /*08a8*/ 	.word	0x00000dc0
        /*08ac*/ 	.word	0x000000ff
        /*08b0*/ 	.word	0x000001f0
        /*08b4*/ 	.short	0x0100
        /*08b6*/ 	.byte	0x04
	.zero		1


	//   ....[125]....
        /*08b8*/ 	.word	0x00000dd0
        /*08bc*/ 	.word	0x000000ff
        /*08c0*/ 	.word	0x000004b0
        /*08c4*/ 	.short	0x0100
        /*08c6*/ 	.byte	0x04
	.zero		1


	//   ....[126]....
        /*08c8*/ 	.word	0x00000de0
        /*08cc*/ 	.word	0x000000ff
        /*08d0*/ 	.word	0x000001f8
        /*08d4*/ 	.short	0x0100
        /*08d6*/ 	.byte	0x04
	.zero		1


	//   ....[127]....
        /*08d8*/ 	.word	0x00000df0
        /*08dc*/ 	.word	0x000000ff
        /*08e0*/ 	.word	0x000004b8
        /*08e4*/ 	.short	0x0100
        /*08e6*/ 	.byte	0x04
	.zero		1


	//   ....[128]....
        /*08e8*/ 	.word	0x00000e00
        /*08ec*/ 	.word	0x000000ff
        /*08f0*/ 	.word	0x00000200
        /*08f4*/ 	.short	0x0100
        /*08f6*/ 	.byte	0x04
	.zero		1


	//   ....[129]....
        /*08f8*/ 	.word	0x00000e10
        /*08fc*/ 	.word	0x000000ff
        /*0900*/ 	.word	0x000004c0
        /*0904*/ 	.short	0x0100
        /*0906*/ 	.byte	0x04
	.zero		1


	//   ....[130]....
        /*0908*/ 	.word	0x00000e20
        /*090c*/ 	.word	0x000000ff
        /*0910*/ 	.word	0x00000208
        /*0914*/ 	.short	0x0100
        /*0916*/ 	.byte	0x04
	.zero		1


	//   ....[131]....
        /*0918*/ 	.word	0x00000e30
        /*091c*/ 	.word	0x000000ff
        /*0920*/ 	.word	0x000004c8
        /*0924*/ 	.short	0x0100
        /*0926*/ 	.byte	0x04
	.zero		1


	//   ....[132]....
        /*0928*/ 	.word	0x00000e40
        /*092c*/ 	.word	0x000000ff
        /*0930*/ 	.word	0x00000210
        /*0934*/ 	.short	0x0100
        /*0936*/ 	.byte	0x04
	.zero		1


	//   ....[133]....
        /*0938*/ 	.word	0x00000e50
        /*093c*/ 	.word	0x000000ff
        /*0940*/ 	.word	0x000004d0
        /*0944*/ 	.short	0x0100
        /*0946*/ 	.byte	0x04
	.zero		1


	//   ....[134]....
        /*0948*/ 	.word	0x00000e60
        /*094c*/ 	.word	0x000000ff
        /*0950*/ 	.word	0x00000218
        /*0954*/ 	.short	0x0100
        /*0956*/ 	.byte	0x04
	.zero		1


	//   ....[135]....
        /*0958*/ 	.word	0x00000e70
        /*095c*/ 	.word	0x000000ff
        /*0960*/ 	.word	0x000004d8
        /*0964*/ 	.short	0x0100
        /*0966*/ 	.byte	0x04
	.zero		1


	//   ....[136]....
        /*0968*/ 	.word	0x00000e80
        /*096c*/ 	.word	0x000000ff
        /*0970*/ 	.word	0x00000220
        /*0974*/ 	.short	0x0100
        /*0976*/ 	.byte	0x04
	.zero		1


	//   ....[137]....
        /*0978*/ 	.word	0x00000e90
        /*097c*/ 	.word	0x000000ff
        /*0980*/ 	.word	0x000004e0
        /*0984*/ 	.short	0x0100
        /*0986*/ 	.byte	0x04
	.zero		1


	//   ....[138]....
        /*0988*/ 	.word	0x00000ea0
        /*098c*/ 	.word	0x000000ff
        /*0990*/ 	.word	0x00000228
        /*0994*/ 	.short	0x0100
        /*0996*/ 	.byte	0x04
	.zero		1


	//   ....[139]....
        /*0998*/ 	.word	0x00000eb0
        /*099c*/ 	.word	0x000000ff
        /*09a0*/ 	.word	0x000004e8
        /*09a4*/ 	.short	0x0100
        /*09a6*/ 	.byte	0x04
	.zero		1


	//   ....[140]....
        /*09a8*/ 	.word	0x00000ec0
        /*09ac*/ 	.word	0x000000ff
        /*09b0*/ 	.word	0x00000230
        /*09b4*/ 	.short	0x0100
        /*09b6*/ 	.byte	0x04
	.zero		1


	//   ....[141]....
        /*09b8*/ 	.word	0x00000ed0
        /*09bc*/ 	.word	0x000000ff
        /*09c0*/ 	.word	0x000004f0
        /*09c4*/ 	.short	0x0100
        /*09c6*/ 	.byte	0x04
	.zero		1


	//   ....[142]....
        /*09c8*/ 	.word	0x00000ee0
        /*09cc*/ 	.word	0x000000ff
        /*09d0*/ 	.word	0x00000238
        /*09d4*/ 	.short	0x0100
        /*09d6*/ 	.byte	0x04
	.zero		1


	//   ....[143]....
        /*09d8*/ 	.word	0x00000ef0
        /*09dc*/ 	.word	0x000000ff
        /*09e0*/ 	.word	0x000004f8
        /*09e4*/ 	.short	0x0100
        /*09e6*/ 	.byte	0x04
	.zero		1


	//   ....[144]....
        /*09e8*/ 	.word	0x00000f00
        /*09ec*/ 	.word	0x000000ff
        /*09f0*/ 	.word	0x00000240
        /*09f4*/ 	.short	0x0100
        /*09f6*/ 	.byte	0x04
	.zero		1


	//   ....[145]....
        /*09f8*/ 	.word	0x00000f10
        /*09fc*/ 	.word	0x000000ff
        /*0a00*/ 	.word	0x00000500
        /*0a04*/ 	.short	0x0100
        /*0a06*/ 	.byte	0x04
	.zero		1


	//   ....[146]....
        /*0a08*/ 	.word	0x00000f20
        /*0a0c*/ 	.word	0x000000ff
        /*0a10*/ 	.word	0x00000248
        /*0a14*/ 	.short	0x0100
        /*0a16*/ 	.byte	0x04
	.zero		1


	//   ....[147]....
        /*0a18*/ 	.word	0x00000f30
        /*0a1c*/ 	.word	0x000000ff
        /*0a20*/ 	.word	0x00000508
        /*0a24*/ 	.short	0x0100
        /*0a26*/ 	.byte	0x04
	.zero		1


	//   ....[148]....
        /*0a28*/ 	.word	0x00000f40
        /*0a2c*/ 	.word	0x000000ff
        /*0a30*/ 	.word	0x00000250
        /*0a34*/ 	.short	0x0100
        /*0a36*/ 	.byte	0x04
	.zero		1


	//   ....[149]....
        /*0a38*/ 	.word	0x00000f50
        /*0a3c*/ 	.word	0x000000ff
        /*0a40*/ 	.word	0x00000510
        /*0a44*/ 	.short	0x0100
        /*0a46*/ 	.byte	0x04
	.zero		1


	//   ....[150]....
        /*0a48*/ 	.word	0x00000f60
        /*0a4c*/ 	.word	0x000000ff
        /*0a50*/ 	.word	0x00000258
        /*0a54*/ 	.short	0x0100
        /*0a56*/ 	.byte	0x04
	.zero		1


	//   ....[151]....
        /*0a58*/ 	.word	0x00000f70
        /*0a5c*/ 	.word	0x000000ff
        /*0a60*/ 	.word	0x00000518
        /*0a64*/ 	.short	0x0100
        /*0a66*/ 	.byte	0x04
	.zero		1


	//   ....[152]....
        /*0a68*/ 	.word	0x00000f80
        /*0a6c*/ 	.word	0x000000ff
        /*0a70*/ 	.word	0x00000260
        /*0a74*/ 	.short	0x0100
        /*0a76*/ 	.byte	0x04
	.zero		1


	//   ....[153]....
        /*0a78*/ 	.word	0x00000f90
        /*0a7c*/ 	.word	0x000000ff
        /*0a80*/ 	.word	0x00000520
        /*0a84*/ 	.short	0x0100
        /*0a86*/ 	.byte	0x04
	.zero		1


	//   ....[154]....
        /*0a88*/ 	.word	0x00000fa0
        /*0a8c*/ 	.word	0x000000ff
        /*0a90*/ 	.word	0x00000268
        /*0a94*/ 	.short	0x0100
        /*0a96*/ 	.byte	0x04
	.zero		1


	//   ....[155]....
        /*0a98*/ 	.word	0x00000fb0
        /*0a9c*/ 	.word	0x000000ff
        /*0aa0*/ 	.word	0x00000528
        /*0aa4*/ 	.short	0x0100
        /*0aa6*/ 	.byte	0x04
	.zero		1


	//   ....[156]....
        /*0aa8*/ 	.word	0x00000fc0
        /*0aac*/ 	.word	0x000000ff
        /*0ab0*/ 	.word	0x00000270
        /*0ab4*/ 	.short	0x0100
        /*0ab6*/ 	.byte	0x04
	.zero		1


	//   ....[157]....
        /*0ab8*/ 	.word	0x00000fd0
        /*0abc*/ 	.word	0x000000ff
        /*0ac0*/ 	.word	0x00000530
        /*0ac4*/ 	.short	0x0100
        /*0ac6*/ 	.byte	0x04
	.zero		1


	//   ....[158]....
        /*0ac8*/ 	.word	0x00000fe0
        /*0acc*/ 	.word	0x000000ff
        /*0ad0*/ 	.word	0x00000278
        /*0ad4*/ 	.short	0x0100
        /*0ad6*/ 	.byte	0x04
	.zero		1


	//   ....[159]....
        /*0ad8*/ 	.word	0x00000ff0
        /*0adc*/ 	.word	0x000000ff
        /*0ae0*/ 	.word	0x00000538
        /*0ae4*/ 	.short	0x0100
        /*0ae6*/ 	.byte	0x04
	.zero		1


	//   ....[160]....
        /*0ae8*/ 	.word	0x00001000
        /*0aec*/ 	.word	0x000000ff
        /*0af0*/ 	.word	0x00000280
        /*0af4*/ 	.short	0x0100
        /*0af6*/ 	.byte	0x04
	.zero		1


	//   ....[161]....
        /*0af8*/ 	.word	0x00001010
        /*0afc*/ 	.word	0x000000ff
        /*0b00*/ 	.word	0x00000540
        /*0b04*/ 	.short	0x0100
        /*0b06*/ 	.byte	0x04
	.zero		1


	//   ....[162]....
        /*0b08*/ 	.word	0x00001020
        /*0b0c*/ 	.word	0x000000ff
        /*0b10*/ 	.word	0x00000288
        /*0b14*/ 	.short	0x0100
        /*0b16*/ 	.byte	0x04
	.zero		1


	//   ....[163]....
        /*0b18*/ 	.word	0x00001030
        /*0b1c*/ 	.word	0x000000ff
        /*0b20*/ 	.word	0x00000548
        /*0b24*/ 	.short	0x0100
        /*0b26*/ 	.byte	0x04
	.zero		1


	//   ....[164]....
        /*0b28*/ 	.word	0x00001040
        /*0b2c*/ 	.word	0x000000ff
        /*0b30*/ 	.word	0x00000290
        /*0b34*/ 	.short	0x0100
        /*0b36*/ 	.byte	0x04
	.zero		1


	//   ....[165]....
        /*0b38*/ 	.word	0x00001050
        /*0b3c*/ 	.word	0x000000ff
        /*0b40*/ 	.word	0x00000550
        /*0b44*/ 	.short	0x0100
        /*0b46*/ 	.byte	0x04
	.zero		1


	//   ....[166]....
        /*0b48*/ 	.word	0x00001060
        /*0b4c*/ 	.word	0x000000ff
        /*0b50*/ 	.word	0x00000298
        /*0b54*/ 	.short	0x0100
        /*0b56*/ 	.byte	0x04
	.zero		1


	//   ....[167]....
        /*0b58*/ 	.word	0x00001070
        /*0b5c*/ 	.word	0x000000ff
        /*0b60*/ 	.word	0x00000558
        /*0b64*/ 	.short	0x0100
        /*0b66*/ 	.byte	0x04
	.zero		1


	//   ....[168]....
        /*0b68*/ 	.word	0x00001080
        /*0b6c*/ 	.word	0x000000ff
        /*0b70*/ 	.word	0x000002a0
        /*0b74*/ 	.short	0x0100
        /*0b76*/ 	.byte	0x04
	.zero		1


	//   ....[169]....
        /*0b78*/ 	.word	0x00001090
        /*0b7c*/ 	.word	0x000000ff
        /*0b80*/ 	.word	0x00000560
        /*0b84*/ 	.short	0x0100
        /*0b86*/ 	.byte	0x04
	.zero		1


	//   ....[170]....
        /*0b88*/ 	.word	0x000010a0
        /*0b8c*/ 	.word	0x000000ff
        /*0b90*/ 	.word	0x000002a8
        /*0b94*/ 	.short	0x0100
        /*0b96*/ 	.byte	0x04
	.zero		1


	//   ....[171]....
        /*0b98*/ 	.word	0x000010b0
        /*0b9c*/ 	.word	0x000000ff
        /*0ba0*/ 	.word	0x00000568
        /*0ba4*/ 	.short	0x0100
        /*0ba6*/ 	.byte	0x04
	.zero		1


	//   ....[172]....
        /*0ba8*/ 	.word	0x000010c0
        /*0bac*/ 	.word	0x000000ff
        /*0bb0*/ 	.word	0x000002b0
        /*0bb4*/ 	.short	0x0100
        /*0bb6*/ 	.byte	0x04
	.zero		1


	//   ....[173]....
        /*0bb8*/ 	.word	0x000010d0
        /*0bbc*/ 	.word	0x000000ff
        /*0bc0*/ 	.word	0x00000570
        /*0bc4*/ 	.short	0x0100
        /*0bc6*/ 	.byte	0x04
	.zero		1


	//   ....[174]....
        /*0bc8*/ 	.word	0x000010e0
        /*0bcc*/ 	.word	0x000000ff
        /*0bd0*/ 	.word	0x000002b8
        /*0bd4*/ 	.short	0x0100
        /*0bd6*/ 	.byte	0x04
	.zero		1


	//   ....[175]....
        /*0bd8*/ 	.word	0x000010f0
        /*0bdc*/ 	.word	0x000000ff
        /*0be0*/ 	.word	0x00000578
        /*0be4*/ 	.short	0x0100
        /*0be6*/ 	.byte	0x04
	.zero		1


	//   ....[176]....
        /*0be8*/ 	.word	0x00001230
        /*0bec*/ 	.word	0x000000ff
        /*0bf0*/ 	.word	0x00000580
        /*0bf4*/ 	.short	0x0100
        /*0bf6*/ 	.byte	0x04
	.zero		1


	//   ....[177]....
        /*0bf8*/ 	.word	0x00001240
        /*0bfc*/ 	.word	0x000000ff
        /*0c00*/ 	.word	0x00000590
        /*0c04*/ 	.short	0x0100
        /*0c06*/ 	.byte	0x04
	.zero		1


	//   ....[178]....
        /*0c08*/ 	.word	0x00001250
        /*0c0c*/ 	.word	0x000000ff
        /*0c10*/ 	.word	0x00000588
        /*0c14*/ 	.short	0x0100
        /*0c16*/ 	.byte	0x04
	.zero		1


	//   ....[179]....
        /*0c18*/ 	.word	0x00001260
        /*0c1c*/ 	.word	0x000000ff
        /*0c20*/ 	.word	0x00000598
        /*0c24*/ 	.short	0x0100
        /*0c26*/ 	.byte	0x04
	.zero		1


	//   ....[180]....
        /*0c28*/ 	.word	0x00001350
        /*0c2c*/ 	.word	0x000000ff
        /*0c30*/ 	.word	0x000005a0
        /*0c34*/ 	.short	0x0100
        /*0c36*/ 	.byte	0x06
	.zero		1


	//   ....[181]....
        /*0c38*/ 	.word	0x00001360
        /*0c3c*/ 	.word	0x000000ff
        /*0c40*/ 	.word	0x000005a8
        /*0c44*/ 	.short	0x0100
        /*0c46*/ 	.byte	0x06
	.zero		1


	//   ....[182]....
        /*0c48*/ 	.word	0x000014a0
        /*0c4c*/ 	.word	0x000000ff
        /*0c50*/ 	.word	0x000005b0
        /*0c54*/ 	.short	0x0100
        /*0c56*/ 	.byte	0x06
	.zero		1


	//   ....[183]....
        /*0c58*/ 	.word	0x000014b0
        /*0c5c*/ 	.word	0x000000ff
        /*0c60*/ 	.word	0x000005c0
        /*0c64*/ 	.short	0x0100
        /*0c66*/ 	.byte	0x06
	.zero		1


	//   ....[184]....
        /*0c68*/ 	.word	0x000014c0
        /*0c6c*/ 	.word	0x000000ff
        /*0c70*/ 	.word	0x000005b8
        /*0c74*/ 	.short	0x0100
        /*0c76*/ 	.byte	0x06
	.zero		1


	//   ....[185]....
        /*0c78*/ 	.word	0x000014d0
        /*0c7c*/ 	.word	0x000000ff
        /*0c80*/ 	.word	0x000005c8
        /*0c84*/ 	.short	0x0100
        /*0c86*/ 	.byte	0x06
	.zero		1


	//   ....[186]....
        /*0c88*/ 	.word	0x00001600
        /*0c8c*/ 	.word	0x000000ff
        /*0c90*/ 	.word	0x000005d0
        /*0c94*/ 	.short	0x0100
        /*0c96*/ 	.byte	0x04
	.zero		1


	//   ....[187]....
        /*0c98*/ 	.word	0x00001610
        /*0c9c*/ 	.word	0x000000ff
        /*0ca0*/ 	.word	0x000005f0
        /*0ca4*/ 	.short	0x0100
        /*0ca6*/ 	.byte	0x04
	.zero		1


	//   ....[188]....
        /*0ca8*/ 	.word	0x00001620
        /*0cac*/ 	.word	0x000000ff
        /*0cb0*/ 	.word	0x000005d8
        /*0cb4*/ 	.short	0x0100
        /*0cb6*/ 	.byte	0x04
	.zero		1


	//   ....[189]....
        /*0cb8*/ 	.word	0x00001630
        /*0cbc*/ 	.word	0x000000ff
        /*0cc0*/ 	.word	0x000005f8
        /*0cc4*/ 	.short	0x0100
        /*0cc6*/ 	.byte	0x04
	.zero		1


	//   ....[190]....
        /*0cc8*/ 	.word	0x00001640
        /*0ccc*/ 	.word	0x000000ff
        /*0cd0*/ 	.word	0x000005e0
        /*0cd4*/ 	.short	0x0100
        /*0cd6*/ 	.byte	0x04
	.zero		1


	//   ....[191]....
        /*0cd8*/ 	.word	0x00001650
        /*0cdc*/ 	.word	0x000000ff
        /*0ce0*/ 	.word	0x00000600
        /*0ce4*/ 	.short	0x0100
        /*0ce6*/ 	.byte	0x04
	.zero		1


	//   ....[192]....
        /*0ce8*/ 	.word	0x00001660
        /*0cec*/ 	.word	0x000000ff
        /*0cf0*/ 	.word	0x000005e8
        /*0cf4*/ 	.short	0x0100
        /*0cf6*/ 	.byte	0x04
	.zero		1


	//   ....[193]....
        /*0cf8*/ 	.word	0x00001670
        /*0cfc*/ 	.word	0x000000ff
        /*0d00*/ 	.word	0x00000608
        /*0d04*/ 	.short	0x0100
        /*0d06*/ 	.byte	0x04
	.zero		1


	//   ....[194]....
        /*0d08*/ 	.word	0x00001760
        /*0d0c*/ 	.word	0x000000ff
        /*0d10*/ 	.word	0x00000610
        /*0d14*/ 	.short	0x0100
        /*0d16*/ 	.byte	0x04
	.zero		1


	//   ....[195]....
        /*0d18*/ 	.word	0x00001770
        /*0d1c*/ 	.word	0x000000ff
        /*0d20*/ 	.word	0x00000620
        /*0d24*/ 	.short	0x0100
        /*0d26*/ 	.byte	0x04
	.zero		1


	//   ....[196]....
        /*0d28*/ 	.word	0x00001780
        /*0d2c*/ 	.word	0x000000ff
        /*0d30*/ 	.word	0x00000618
        /*0d34*/ 	.short	0x0100
        /*0d36*/ 	.byte	0x04
	.zero		1


	//   ....[197]....
        /*0d38*/ 	.word	0x00001790
        /*0d3c*/ 	.word	0x000000ff
        /*0d40*/ 	.word	0x00000628
        /*0d44*/ 	.short	0x0100
        /*0d46*/ 	.byte	0x04
	.zero		1


	//   ....[198]....
        /*0d48*/ 	.word	0x000022e0
        /*0d4c*/ 	.word	0x00000000
        /*0d50*/ 	.word	0x00000620
        /*0d54*/ 	.short	0x010a
        /*0d56*/ 	.byte	0xff
	.zero		1


	//   ....[199]....
        /*0d58*/ 	.word	0x00002300
        /*0d5c*/ 	.word	0x00000000
        /*0d60*/ 	.word	0x00000610
        /*0d64*/ 	.short	0x0101
        /*0d66*/ 	.byte	0xff
	.zero		1


	//   ....[200]....
        /*0d68*/ 	.word	0x000023c0
        /*0d6c*/ 	.word	0x000000ff
        /*0d70*/ 	.word	0x000002c0
        /*0d74*/ 	.short	0x010a
        /*0d76*/ 	.byte	0x04
	.zero		1


	//   ....[201]....
        /*0d78*/ 	.word	0x00002450
        /*0d7c*/ 	.word	0x000000ff
        /*0d80*/ 	.word	0x000002c0
        /*0d84*/ 	.short	0x010a
        /*0d86*/ 	.byte	0x21
	.zero		1


	//   ....[202]....
        /*0d88*/ 	.word	0x00002600
        /*0d8c*/ 	.word	0x000000ff
        /*0d90*/ 	.word	0x000002c0
        /*0d94*/ 	.short	0x010a
        /*0d96*/ 	.byte	0x06
	.zero		1


	//   ....[203]....
        /*0d98*/ 	.word	0x00002710
        /*0d9c*/ 	.word	0x000000ff
        /*0da0*/ 	.word	0x000005a8
        /*0da4*/ 	.short	0x0101
        /*0da6*/ 	.byte	0x0d
	.zero		1


	//   ....[204]....
        /*0da8*/ 	.word	0x00002730
        /*0dac*/ 	.word	0x000000ff
        /*0db0*/ 	.word	0x000002c0
        /*0db4*/ 	.short	0x010a
        /*0db6*/ 	.byte	0x04
	.zero		1


	//   ....[205]....
        /*0db8*/ 	.word	0x000027b0
        /*0dbc*/ 	.word	0x000000ff
        /*0dc0*/ 	.word	0x000002c0
        /*0dc4*/ 	.short	0x010a
        /*0dc6*/ 	.byte	0x09
	.zero		1


	//   ....[206]....
        /*0dc8*/ 	.word	0x00002950
        /*0dcc*/ 	.word	0x000000ff
        /*0dd0*/ 	.word	0x000002c0
        /*0dd4*/ 	.short	0x010a
        /*0dd6*/ 	.byte	0x06
	.zero		1


	//   ....[207]....
        /*0dd8*/ 	.word	0x00002a80
        /*0ddc*/ 	.word	0x00000003
        /*0de0*/ 	.word	0x000005b0
        /*0de4*/ 	.short	0x010a
        /*0de6*/ 	.byte	0xff
	.zero		1


	//   ....[208]....
        /*0de8*/ 	.word	0x00002bd0
        /*0dec*/ 	.word	0x00000000
        /*0df0*/ 	.word	0x00000000
        /*0df4*/ 	.short	0x0101
        /*0df6*/ 	.byte	0xff
	.zero		1


	//   ....[209]....
        /*0df8*/ 	.word	0x00003180
        /*0dfc*/ 	.word	0x000000ff
        /*0e00*/ 	.word	0x00000000
        /*0e04*/ 	.short	0x010a
        /*0e06*/ 	.byte	0x04
	.zero		1


	//   ....[210]....
        /*0e08*/ 	.word	0x00003210
        /*0e0c*/ 	.word	0x000000ff
        /*0e10*/ 	.word	0x00000000
        /*0e14*/ 	.short	0x010a
        /*0e16*/ 	.byte	0x05
	.zero		1


	//   ....[211]....
        /*0e18*/ 	.word	0x000032a0
        /*0e1c*/ 	.word	0x000000ff
        /*0e20*/ 	.word	0x00000000
        /*0e24*/ 	.short	0x010a
        /*0e26*/ 	.byte	0x05
	.zero		1


	//   ....[212]....
        /*0e28*/ 	.word	0x00003330
        /*0e2c*/ 	.word	0x000000ff
        /*0e30*/ 	.word	0x00000000
        /*0e34*/ 	.short	0x010a
        /*0e36*/ 	.byte	0x05
	.zero		1


	//   ....[213]....
        /*0e38*/ 	.word	0x000033c0
        /*0e3c*/ 	.word	0x000000ff
        /*0e40*/ 	.word	0x00000000
        /*0e44*/ 	.short	0x010a
        /*0e46*/ 	.byte	0x05
	.zero		1


	//   ....[214]....
        /*0e48*/ 	.word	0x00003450
        /*0e4c*/ 	.word	0x000000ff
        /*0e50*/ 	.word	0x00000000
        /*0e54*/ 	.short	0x010a
        /*0e56*/ 	.byte	0x05
	.zero		1


	//   ....[215]....
        /*0e58*/ 	.word	0x000034e0
        /*0e5c*/ 	.word	0x000000ff
        /*0e60*/ 	.word	0x00000000
        /*0e64*/ 	.short	0x010a
        /*0e66*/ 	.byte	0x05
	.zero		1


	//   ....[216]....
        /*0e68*/ 	.word	0x00003570
        /*0e6c*/ 	.word	0x000000ff
        /*0e70*/ 	.word	0x00000000
        /*0e74*/ 	.short	0x010a
        /*0e76*/ 	.byte	0x05
	.zero		1


	//   ....[217]....
        /*0e78*/ 	.word	0x00003720
        /*0e7c*/ 	.word	0x00000002
        /*0e80*/ 	.word	0x00000610
        /*0e84*/ 	.short	0x010a
        /*0e86*/ 	.byte	0xff
	.zero		1


	//   ....[218]....
        /*0e88*/ 	.word	0x00003780
        /*0e8c*/ 	.word	0x00000004
        /*0e90*/ 	.word	0x00000000
        /*0e94*/ 	.short	0x0101
        /*0e96*/ 	.byte	0xff
	.zero		1


	//   ....[219]....
        /*0e98*/ 	.word	0x000037a0
        /*0e9c*/ 	.word	0x000000ff
        /*0ea0*/ 	.word	0x000005c0
        /*0ea4*/ 	.short	0x010a
        /*0ea6*/ 	.byte	0x04
	.zero		1


	//   ....[220]....
        /*0ea8*/ 	.word	0x000038c0
        /*0eac*/ 	.word	0x00000002
        /*0eb0*/ 	.word	0x000005b0
        /*0eb4*/ 	.short	0x010a
        /*0eb6*/ 	.byte	0xff
	.zero		1


	//   ....[221]....
        /*0eb8*/ 	.word	0x000039d0
        /*0ebc*/ 	.word	0x00000002
        /*0ec0*/ 	.word	0x00000000
        /*0ec4*/ 	.short	0x0101
        /*0ec6*/ 	.byte	0xff
	.zero		1


	//   ....[222]....
        /*0ec8*/ 	.word	0x00003a60
        /*0ecc*/ 	.word	0x000000ff
        /*0ed0*/ 	.word	0x000005c0
        /*0ed4*/ 	.short	0x0106
        /*0ed6*/ 	.byte	0x04
	.zero		1


	//   ....[223]....
        /*0ed8*/ 	.word	0x00003a80
        /*0edc*/ 	.word	0x000000ff
        /*0ee0*/ 	.word	0x000005c0
        /*0ee4*/ 	.short	0x010a
        /*0ee6*/ 	.byte	0x04
	.zero		1


	//   ....[224]....
        /*0ee8*/ 	.word	0x00003b10
        /*0eec*/ 	.word	0x000000ff
        /*0ef0*/ 	.word	0x000005c0
        /*0ef4*/ 	.short	0x0106
        /*0ef6*/ 	.byte	0x07
	.zero		1


	//   ....[225]....
        /*0ef8*/ 	.word	0x00003b50
        /*0efc*/ 	.word	0x00000000
        /*0f00*/ 	.word	0x000005c0
        /*0f04*/ 	.short	0x010a
        /*0f06*/ 	.byte	0xff
	.zero		1


	//   ....[226]....
        /*0f08*/ 	.word	0x00004050
        /*0f0c*/ 	.word	0x00000000
        /*0f10*/ 	.word	0x000005b0
        /*0f14*/ 	.short	0x010a
        /*0f16*/ 	.byte	0xff
	.zero		1


	//   ....[227]....
        /*0f18*/ 	.word	0x00004150
        /*0f1c*/ 	.word	0x00000003
        /*0f20*/ 	.word	0x00000000
        /*0f24*/ 	.short	0x0101
        /*0f26*/ 	.byte	0xff
	.zero		1


	//   ....[228]....
        /*0f28*/ 	.word	0x00004160
        /*0f2c*/ 	.word	0x000000ff
        /*0f30*/ 	.word	0x00000000
        /*0f34*/ 	.short	0x010a
        /*0f36*/ 	.byte	0x04
	.zero		1


	//   ....[229]....
        /*0f38*/ 	.word	0x00004180
        /*0f3c*/ 	.word	0x000000ff
        /*0f40*/ 	.word	0x000005f0
        /*0f44*/ 	.short	0x010a
        /*0f46*/ 	.byte	0x13
	.zero		1


	//   ....[230]....
        /*0f48*/ 	.word	0x000042c0
        /*0f4c*/ 	.word	0x000000ff
        /*0f50*/ 	.word	0x00000000
        /*0f54*/ 	.short	0x010a
        /*0f56*/ 	.byte	0x06
	.zero		1


	//   ....[231]....
        /*0f58*/ 	.word	0x000043c0
        /*0f5c*/ 	.word	0x000000ff
        /*0f60*/ 	.word	0x00000000
        /*0f64*/ 	.short	0x010a
        /*0f66*/ 	.byte	0x04
	.zero		1


	//   ....[232]....
        /*0f68*/ 	.word	0x000045a0
        /*0f6c*/ 	.word	0x000000ff
        /*0f70*/ 	.word	0x00000000
        /*0f74*/ 	.short	0x010a
        /*0f76*/ 	.byte	0x04
	.zero		1


	//   ....[233]....
        /*0f78*/ 	.word	0x00004630
        /*0f7c*/ 	.word	0x000000ff
        /*0f80*/ 	.word	0x00000000
        /*0f84*/ 	.short	0x010a
        /*0f86*/ 	.byte	0x05
	.zero		1


	//   ....[234]....
        /*0f88*/ 	.word	0x000046c0
        /*0f8c*/ 	.word	0x000000ff
        /*0f90*/ 	.word	0x00000000
        /*0f94*/ 	.short	0x010a
        /*0f96*/ 	.byte	0x05
	.zero		1


	//   ....[235]....
        /*0f98*/ 	.word	0x00004750
        /*0f9c*/ 	.word	0x000000ff
        /*0fa0*/ 	.word	0x00000000
        /*0fa4*/ 	.short	0x010a
        /*0fa6*/ 	.byte	0x04
	.zero		1


	//   ....[236]....
        /*0fa8*/ 	.word	0x00004c40
        /*0fac*/ 	.word	0x00000003
        /*0fb0*/ 	.word	0x000005b0
        /*0fb4*/ 	.short	0x010a
        /*0fb6*/ 	.byte	0xff
	.zero		1


	//   ....[237]....
        /*0fb8*/ 	.word	0x00004db0
        /*0fbc*/ 	.word	0x00000000
        /*0fc0*/ 	.word	0x00000000
        /*0fc4*/ 	.short	0x0101
        /*0fc6*/ 	.byte	0xff
	.zero		1


	//   ....[238]....
        /*0fc8*/ 	.word	0x00005260
        /*0fcc*/ 	.word	0x000000ff
        /*0fd0*/ 	.word	0x000005a8
        /*0fd4*/ 	.short	0x010a
        /*0fd6*/ 	.byte	0x18
	.zero		1


	//   ....[239]....
        /*0fd8*/ 	.word	0x00005430
        /*0fdc*/ 	.word	0x000000ff
        /*0fe0*/ 	.word	0x00000590
        /*0fe4*/ 	.short	0x010a
        /*0fe6*/ 	.byte	0x04
	.zero		1


	//   ....[240]....
        /*0fe8*/ 	.word	0x00005690
        /*0fec*/ 	.word	0x000000ff
        /*0ff0*/ 	.word	0x00000580
        /*0ff4*/ 	.short	0x010b
        /*0ff6*/ 	.byte	0x04
	.zero		1


	//   ....[241]....
        /*0ff8*/ 	.word	0x000056a0
        /*0ffc*/ 	.word	0x000000ff
        /*1000*/ 	.word	0x00000000
        /*1004*/ 	.short	0x0101
        /*1006*/ 	.byte	0x05
	.zero		1


	//   ....[242]....
        /*1008*/ 	.word	0x000056f0
        /*100c*/ 	.word	0x000000ff
        /*1010*/ 	.word	0x00000000
        /*1014*/ 	.short	0x010a
        /*1016*/ 	.byte	0x04
	.zero		1


	//   ....[243]....
        /*1018*/ 	.word	0x00005790
        /*101c*/ 	.word	0x00000000
        /*1020*/ 	.word	0x00000000
        /*1024*/ 	.short	0x010a
        /*1026*/ 	.byte	0xff
	.zero		1


	//   ....[244]....
        /*1028*/ 	.word	0x00005ac0
        /*102c*/ 	.word	0x00000008
        /*1030*/ 	.word	0x000005b0
        /*1034*/ 	.short	0x010a
        /*1036*/ 	.byte	0xff
	.zero		1


	//   ....[245]....
        /*1038*/ 	.word	0x00005c40
        /*103c*/ 	.word	0x00000000
        /*1040*/ 	.word	0x00000000
        /*1044*/ 	.short	0x0101
        /*1046*/ 	.byte	0xff
	.zero		1


	//   ....[246]....
        /*1048*/ 	.word	0x000066b0
        /*104c*/ 	.word	0x00000000
        /*1050*/ 	.word	0x00000580
        /*1054*/ 	.short	0x010a
        /*1056*/ 	.byte	0xff
	.zero		1


	//   ....[247]....
        /*1058*/ 	.word	0x000066e0
        /*105c*/ 	.word	0x00000024
        /*1060*/ 	.word	0x000005d0
        /*1064*/ 	.short	0x010a
        /*1066*/ 	.byte	0xff
	.zero		1


	//   ....[248]....
        /*1068*/ 	.word	0x00006800
        /*106c*/ 	.word	0x00000000
        /*1070*/ 	.word	0x00000580
        /*1074*/ 	.short	0x010a
        /*1076*/ 	.byte	0xff
	.zero		1


	//   ....[249]....
        /*1078*/ 	.word	0x000068b0
        /*107c*/ 	.word	0x00000024
        /*1080*/ 	.word	0x000005d0
        /*1084*/ 	.short	0x010a
        /*1086*/ 	.byte	0xff
	.zero		1


	//   ....[250]....
        /*1088*/ 	.word	0x00006c40
        /*108c*/ 	.word	0x000000ff
        /*1090*/ 	.word	0x00000000
        /*1094*/ 	.short	0x0101
        /*1096*/ 	.byte	0x04
	.zero		1


	//   ....[251]....
        /*1098*/ 	.word	0x00006e90
        /*109c*/ 	.word	0x00000002
        /*10a0*/ 	.word	0x00000000
        /*10a4*/ 	.short	0x0101
        /*10a6*/ 	.byte	0xff
	.zero		1


	//   ....[252]....
        /*10a8*/ 	.word	0x00007130
        /*10ac*/ 	.word	0x00000000
        /*10b0*/ 	.word	0x00000620
        /*10b4*/ 	.short	0x010a
        /*10b6*/ 	.byte	0xff
	.zero		1


	//   ....[253]....
        /*10b8*/ 	.word	0x00007190
        /*10bc*/ 	.word	0x00000000
        /*10c0*/ 	.word	0x000002c0
        /*10c4*/ 	.short	0x010a
        /*10c6*/ 	.byte	0xff
	.zero		1


	//   ....[254]....
        /*10c8*/ 	.word	0x000071f0
        /*10cc*/ 	.word	0x00000000
        /*10d0*/ 	.word	0x000002c0
        /*10d4*/ 	.short	0x010a
        /*10d6*/ 	.byte	0xff
	.zero		1


	//   ....[255]....
        /*10d8*/ 	.word	0x00007240
        /*10dc*/ 	.word	0x00000003
        /*10e0*/ 	.word	0x000005b0
        /*10e4*/ 	.short	0x010a
        /*10e6*/ 	.byte	0xff
	.zero		1


	//   ....[0]....
        /*10e8*/ 	.word	0x000072a0
        /*10ec*/ 	.word	0x00000002
        /*10f0*/ 	.word	0x00000000
        /*10f4*/ 	.short	0x010a
        /*10f6*/ 	.byte	0xff
	.zero		1


	//   ....[1]....
        /*10f8*/ 	.word	0x00007300
        /*10fc*/ 	.word	0x00000002
        /*1100*/ 	.word	0x00000000
        /*1104*/ 	.short	0x010a
        /*1106*/ 	.byte	0xff
	.zero		1


	//   ....[2]....
        /*1108*/ 	.word	0x00007360
        /*110c*/ 	.word	0x00000002
        /*1110*/ 	.word	0x00000000
        /*1114*/ 	.short	0x010a
        /*1116*/ 	.byte	0xff
	.zero		1


	//   ....[3]....
        /*1118*/ 	.word	0x000073c0
        /*111c*/ 	.word	0x00000002
        /*1120*/ 	.word	0x00000000
        /*1124*/ 	.short	0x010a
        /*1126*/ 	.byte	0xff
	.zero		1


	//   ....[4]....
        /*1128*/ 	.word	0x00007420
        /*112c*/ 	.word	0x00000002
        /*1130*/ 	.word	0x00000000
        /*1134*/ 	.short	0x010a
        /*1136*/ 	.byte	0xff
	.zero		1


	//   ....[5]....
        /*1138*/ 	.word	0x00007480
        /*113c*/ 	.word	0x00000002
        /*1140*/ 	.word	0x00000000
        /*1144*/ 	.short	0x010a
        /*1146*/ 	.byte	0xff
	.zero		1


	//   ....[6]....
        /*1148*/ 	.word	0x000074e0
        /*114c*/ 	.word	0x00000002
        /*1150*/ 	.word	0x00000000
        /*1154*/ 	.short	0x010a
        /*1156*/ 	.byte	0xff
	.zero		1


	//   ....[7]....
        /*1158*/ 	.word	0x00007540
        /*115c*/ 	.word	0x00000002
        /*1160*/ 	.word	0x00000000
        /*1164*/ 	.short	0x010a
        /*1166*/ 	.byte	0xff
	.zero		1


	//   ....[8]....
        /*1168*/ 	.word	0x00007590
        /*116c*/ 	.word	0x00000002
        /*1170*/ 	.word	0x00000610
        /*1174*/ 	.short	0x010a
        /*1176*/ 	.byte	0xff
	.zero		1


	//   ....[9]....
        /*1178*/ 	.word	0x000075f0
        /*117c*/ 	.word	0x00000002
        /*1180*/ 	.word	0x000005c0
        /*1184*/ 	.short	0x010a
        /*1186*/ 	.byte	0xff
	.zero		1


	//   ....[10]....
        /*1188*/ 	.word	0x00007640
        /*118c*/ 	.word	0x00000002
        /*1190*/ 	.word	0x000005b0
        /*1194*/ 	.short	0x010a
        /*1196*/ 	.byte	0xff
	.zero		1


	//   ....[11]....
        /*1198*/ 	.word	0x000076a0
        /*119c*/ 	.word	0x00000000
        /*11a0*/ 	.word	0x000005c0
        /*11a4*/ 	.short	0x010a
        /*11a6*/ 	.byte	0xff
	.zero		1


	//   ....[12]....
        /*11a8*/ 	.word	0x000076f0
        /*11ac*/ 	.word	0x00000000
        /*11b0*/ 	.word	0x000005b0
        /*11b4*/ 	.short	0x010a
        /*11b6*/ 	.byte	0xff
	.zero		1


	//   ....[13]....
        /*11b8*/ 	.word	0x00007750
        /*11bc*/ 	.word	0x00000003
        /*11c0*/ 	.word	0x000005f0
        /*11c4*/ 	.short	0x010a
        /*11c6*/ 	.byte	0xff
	.zero		1


	//   ....[14]....
        /*11c8*/ 	.word	0x000077b0
        /*11cc*/ 	.word	0x00000000
        /*11d0*/ 	.word	0x00000000
        /*11d4*/ 	.short	0x010a
        /*11d6*/ 	.byte	0xff
	.zero		1


	//   ....[15]....
        /*11d8*/ 	.word	0x00007810
        /*11dc*/ 	.word	0x00000000
        /*11e0*/ 	.word	0x00000000
        /*11e4*/ 	.short	0x010a
        /*11e6*/ 	.byte	0xff
	.zero		1


	//   ....[16]....
        /*11e8*/ 	.word	0x00007870
        /*11ec*/ 	.word	0x00000000
        /*11f0*/ 	.word	0x00000000
        /*11f4*/ 	.short	0x010a
        /*11f6*/ 	.byte	0xff
	.zero		1


	//   ....[17]....
        /*11f8*/ 	.word	0x000078d0
        /*11fc*/ 	.word	0x00000000
        /*1200*/ 	.word	0x00000000
        /*1204*/ 	.short	0x010a
        /*1206*/ 	.byte	0xff
	.zero		1


	//   ....[18]....
        /*1208*/ 	.word	0x00007930
        /*120c*/ 	.word	0x00000000
        /*1210*/ 	.word	0x00000000
        /*1214*/ 	.short	0x010a
        /*1216*/ 	.byte	0xff
	.zero		1


	//   ....[19]....
        /*1218*/ 	.word	0x00007980
        /*121c*/ 	.word	0x00000003
        /*1220*/ 	.word	0x000005b0
        /*1224*/ 	.short	0x010a
        /*1226*/ 	.byte	0xff
	.zero		1


	//   ....[20]....
        /*1228*/ 	.word	0x000079e0
        /*122c*/ 	.word	0x00000000
        /*1230*/ 	.word	0x000005a8
        /*1234*/ 	.short	0x010a
        /*1236*/ 	.byte	0xff
	.zero		1


	//   ....[21]....
        /*1238*/ 	.word	0x00007a40
        /*123c*/ 	.word	0x00000003
        /*1240*/ 	.word	0x00000590
        /*1244*/ 	.short	0x010a
        /*1246*/ 	.byte	0xff
	.zero		1


	//   ....[22]....
        /*1248*/ 	.word	0x00007aa0
        /*124c*/ 	.word	0x00000000
        /*1250*/ 	.word	0x00000000
        /*1254*/ 	.short	0x010a
        /*1256*/ 	.byte	0xff
	.zero		1


	//   ....[23]....
        /*1258*/ 	.word	0x00007af0
        /*125c*/ 	.word	0x00000008
        /*1260*/ 	.word	0x000005b0
        /*1264*/ 	.short	0x010a
        /*1266*/ 	.byte	0xff
	.zero		1


	//   ....[24]....
        /*1268*/ 	.word	0x00007b40
        /*126c*/ 	.word	0x00000000
        /*1270*/ 	.word	0x00000580
        /*1274*/ 	.short	0x010a
        /*1276*/ 	.byte	0xff
	.zero		1


	//   ....[25]....
        /*1278*/ 	.word	0x00007b90
        /*127c*/ 	.word	0x00000024
        /*1280*/ 	.word	0x000005d0
        /*1284*/ 	.short	0x010a
        /*1286*/ 	.byte	0xff
	.zero		1


	//----- nvinfo : EIATTR_NUM_MBARRIERS
	.align		4
.L_47:
        /*1288*/ 	.byte	0x03, 0x38
        /*128a*/ 	.short	0x00c6


	//----- nvinfo : EIATTR_EXIT_INSTR_OFFSETS
	.align		4
        /*128c*/ 	.byte	0x04, 0x1c
        /*128e*/ 	.short	(.L_49 - .L_48)


	//   ....[0]....
.L_48:
        /*1290*/ 	.word	0x00003600


	//   ....[1]....
        /*1294*/ 	.word	0x00003b20


	//   ....[2]....
        /*1298*/ 	.word	0x00003b80


	//   ....[3]....
        /*129c*/ 	.word	0x000049b0


	//   ....[4]....
        /*12a0*/ 	.word	0x000057c0


	//   ....[5]....
        /*12a4*/ 	.word	0x00005800


	//   ....[6]....
        /*12a8*/ 	.word	0x00007040


	//   ....[7]....
        /*12ac*/ 	.word	0x000070c0


	//   ....[8]....
        /*12b0*/ 	.word	0x000070f0


	//   ....[9]....
        /*12b4*/ 	.word	0x00007120


	//----- nvinfo : EIATTR_MAX_THREADS
	.align		4
.L_49:
        /*12b8*/ 	.byte	0x04, 0x05
        /*12ba*/ 	.short	(.L_51 - .L_50)
.L_50:
        /*12bc*/ 	.word	0x00000100
        /*12c0*/ 	.word	0x00000001
        /*12c4*/ 	.word	0x00000001


	//----- nvinfo : EIATTR_CRS_STACK_SIZE
	.align		4
.L_51:
        /*12c8*/ 	.byte	0x04, 0x1e
        /*12ca*/ 	.short	(.L_53 - .L_52)
.L_52:
        /*12cc*/ 	.word	0x00000000


	//----- nvinfo : EIATTR_CBANK_PARAM_SIZE
	.align		4
.L_53:
        /*12d0*/ 	.byte	0x03, 0x19
        /*12d2*/ 	.short	0x0800


	//----- nvinfo : EIATTR_PARAM_CBANK
	.align		4
        /*12d4*/ 	.byte	0x04, 0x0a
        /*12d6*/ 	.short	(.L_55 - .L_54)
	.align		4
.L_54:
        /*12d8*/ 	.word	index@(.nv.constant0._ZN7cutlass13device_kernelINS_4gemm6kernel13GemmUniversalIN4cute5tupleIJiiiiEEENS1_10collective13CollectiveMmaINS1_35MainloopSm100TmaUmmaWarpSpecializedILi88ELi2ELi4ENS5_IJNS4_1CILi2EEENSA_ILi1EEESC_EEEEENS5_IJNSA_ILi64EEENSA_ILi16EEESG_EEENS_10bfloat16_tENS5_IJlSC_lEEESI_SJ_NS4_8TiledMMAINS4_8MMA_AtomIJNS4_20SM100_MMA_F16BF16_SSISI_SI_fLi64ELi16ELNS4_4UMMA5MajorE0ELSO_0ELNSN_7ScaleInE0ELSP_0EEEEEENS4_6LayoutINS5_IJSC_SC_SC_EEENS5_IJNSA_ILi0EEESU_SU_EEEEENS5_IJNS4_10UnderscoreESX_SX_EEEEENS4_13SM90_TMA_LOADENS4_14ComposedLayoutINS4_7SwizzleILi1ELi4ELi3EEENS4_18smem_ptr_flag_bitsILi16EEENSS_INS5_IJNSA_ILi8EEESG_EEENS5_IJSG_SC_EEEEEEEvNS4_8identityENS4_23SM90_TMA_LOAD_MULTICASTES1A_vS1B_EENS_8epilogue10collective18CollectiveEpilogueINS1E_23Sm100TmaWarpSpecializedILi2ELi1ELi8ELb1ELb0EEEJSH_NS5_IJNSS_ISF_SC_EENSS_ISG_SC_EEEEESI_SJ_SI_SJ_NS1E_6fusion15FusionCallbacksIS1I_NS1M_17LinearCombinationISI_fSI_fLNS_15FloatRoundStyleE2EEESH_S1L_JEEENS4_5SM1004TMEM4LOAD26SM100_TMEM_LOAD_16dp256b2xES10_S1A_NS4_17SM75_U32x4_LDSM_NENS4_14SM90_TMA_STOREES1A_NS4_17SM90_U32x4_STSM_NENS4_39AutoVectorizingCopyWithAssumedAlignmentILi128EEEEEEvvEEEEvNT_6ParamsE)
        /*12dc*/ 	.short	0x0380
        /*12de*/ 	.short	0x0800


	//----- nvinfo : EIATTR_SW_WAR
	.align		4
.L_55:
        /*12e0*/ 	.byte	0x04, 0x36
        /*12e2*/ 	.short	(.L_57 - .L_56)
.L_56:
        /*12e4*/ 	.word	0x00000008
.L_57:


//--------------------- .nv.callgraph             --------------------------
	.section	.nv.callgraph,"",@"SHT_CUDA_CALLGRAPH"
	.align	4
	.sectionentsize	8
	.align		4
        /*0000*/ 	.word	0x00000000
	.align		4
        /*0004*/ 	.word	0xffffffff
	.align		4
        /*0008*/ 	.word	index@(_ZN7cutlass13device_kernelINS_4gemm6kernel13GemmUniversalIN4cute5tupleIJiiiiEEENS1_10collective13CollectiveMmaINS1_35MainloopSm100TmaUmmaWarpSpecializedILi88ELi2ELi4ENS5_IJNS4_1CILi2EEENSA_ILi1EEESC_EEEEENS5_IJNSA_ILi64EEENSA_ILi16EEESG_EEENS_10bfloat16_tENS5_IJlSC_lEEESI_SJ_NS4_8TiledMMAINS4_8MMA_AtomIJNS4_20SM100_MMA_F16BF16_SSISI_SI_fLi64ELi16ELNS4_4UMMA5MajorE0ELSO_0ELNSN_7ScaleInE0ELSP_0EEEEEENS4_6LayoutINS5_IJSC_SC_SC_EEENS5_IJNSA_ILi0EEESU_SU_EEEEENS5_IJNS4_10UnderscoreESX_SX_EEEEENS4_13SM90_TMA_LOADENS4_14ComposedLayoutINS4_7SwizzleILi1ELi4ELi3EEENS4_18smem_ptr_flag_bitsILi16EEENSS_INS5_IJNSA_ILi8EEESG_EEENS5_IJSG_SC_EEEEEEEvNS4_8identityENS4_23SM90_TMA_LOAD_MULTICASTES1A_vS1B_EENS_8epilogue10collective18CollectiveEpilogueINS1E_23Sm100TmaWarpSpecializedILi2ELi1ELi8ELb1ELb0EEEJSH_NS5_IJNSS_ISF_SC_EENSS_ISG_SC_EEEEESI_SJ_SI_SJ_NS1E_6fusion15FusionCallbacksIS1I_NS1M_17LinearCombinationISI_fSI_fLNS_15FloatRoundStyleE2EEESH_S1L_JEEENS4_5SM1004TMEM4LOAD26SM100_TMEM_LOAD_16dp256b2xES10_S1A_NS4_17SM75_U32x4_LDSM_NENS4_14SM90_TMA_STOREES1A_NS4_17SM90_U32x4_STSM_NENS4_39AutoVectorizingCopyWithAssumedAlignmentILi128EEEEEEvvEEEEvNT_6ParamsE)
	.align		4
        /*000c*/ 	.word	index@(__assertfail)
	.align		4
        /*0010*/ 	.word	0x00000000
	.align		4
        /*0014*/ 	.word	0xfffffffe
	.align		4
        /*0018*/ 	.word	0x00000000
	.align		4
        /*001c*/ 	.word	0xfffffffd
	.align		4
        /*0020*/ 	.word	0x00000000
	.align		4
        /*0024*/ 	.word	0xfffffffc


//--------------------- .nv.constant4             --------------------------
	.section	.nv.constant4,"a",@progbits
	.align	8
	.align		8
.nv.constant4:
        /*0000*/ 	.dword	__assertfail
	.align		8
        /*0008*/ 	.dword	__unnamed_1
	.align		8
        /*0010*/ 	.dword	__unnamed_2
	.align		8
        /*0018*/ 	.dword	_ZN40_INTERNAL_68707198_4_k_cu_01d68a31_136104cuda3std3__45__cpo5beginE
	.align		8
        /*0020*/ 	.dword	_ZN40_INTERNAL_68707198_4_k_cu_01d68a31_136104cuda3std3__45__cpo3endE
	.align		8
        /*0028*/ 	.dword	_ZN40_INTERNAL_68707198_4_k_cu_01d68a31_136104cuda3std3__45__cpo6cbeginE
	.align		8
        /*0030*/ 	.dword	_ZN40_INTERNAL_68707198_4_k_cu_01d68a31_136104cuda3std3__45__cpo4cendE
	.align		8
        /*0038*/ 	.dword	_ZN40_INTERNAL_68707198_4_k_cu_01d68a31_136104cuda3std3__442_GLOBAL__N__68707198_4_k_cu_01d68a31_136106ignoreE
	.align		8
        /*0040*/ 	.dword	_ZN40_INTERNAL_68707198_4_k_cu_01d68a31_136104cuda3std3__419piecewise_constructE
	.align		8
        /*0048*/ 	.dword	_ZN40_INTERNAL_68707198_4_k_cu_01d68a31_136104cuda3std3__48in_placeE
	.align		8
        /*0050*/ 	.dword	_ZN40_INTERNAL_68707198_4_k_cu_01d68a31_136104cuda3std6ranges3__45__cpo4swapE
	.align		8
        /*0058*/ 	.dword	_ZN40_INTERNAL_68707198_4_k_cu_01d68a31_136104cuda3std6ranges3__45__cpo9iter_moveE
	.align		8
        /*0060*/ 	.dword	_ZN40_INTERNAL_68707198_4_k_cu_01d68a31_136104cute7productE
	.align		8
        /*0068*/ 	.dword	_ZN40_INTERNAL_68707198_4_k_cu_01d68a31_136104cute1_E
	.align		8
        /*0070*/ 	.dword	$str$25
	.align		8
        /*0078*/ 	.dword	$str$26
	.align		8
        /*0080*/ 	.dword	$str$27
	.align		8
        /*0088*/ 	.dword	$str$28


//--------------------- .text._ZN7cutlass13device_kernelINS_4gemm6kernel13GemmUniversalIN4cute5tupleIJiiiiEEENS1_10collective13CollectiveMmaINS1_35MainloopSm100TmaUmmaWarpSpecializedILi88ELi2ELi4ENS5_IJNS4_1CILi2EEENSA_ILi1EEESC_EEEEENS5_IJNSA_ILi64EEENSA_ILi16EEESG_EEENS_10bfloat16_tENS5_IJlSC_lEEESI_SJ_NS4_8TiledMMAINS4_8MMA_AtomIJNS4_20SM100_MMA_F16BF16_SSISI_SI_fLi64ELi16ELNS4_4UMMA5MajorE0ELSO_0ELNSN_7ScaleInE0ELSP_0EEEEEENS4_6LayoutINS5_IJSC_SC_SC_EEENS5_IJNSA_ILi0EEESU_SU_EEEEENS5_IJNS4_10UnderscoreESX_SX_EEEEENS4_13SM90_TMA_LOADENS4_14ComposedLayoutINS4_7SwizzleILi1ELi4ELi3EEENS4_18smem_ptr_flag_bitsILi16EEENSS_INS5_IJNSA_ILi8EEESG_EEENS5_IJSG_SC_EEEEEEEvNS4_8identityENS4_23SM90_TMA_LOAD_MULTICASTES1A_vS1B_EENS_8epilogue10collective18CollectiveEpilogueINS1E_23Sm100TmaWarpSpecializedILi2ELi1ELi8ELb1ELb0EEEJSH_NS5_IJNSS_ISF_SC_EENSS_ISG_SC_EEEEESI_SJ_SI_SJ_NS1E_6fusion15FusionCallbacksIS1I_NS1M_17LinearCombinationISI_fSI_fLNS_15FloatRoundStyleE2EEESH_S1L_JEEENS4_5SM1004TMEM4LOAD26SM100_TMEM_LOAD_16dp256b2xES10_S1A_NS4_17SM75_U32x4_LDSM_NENS4_14SM90_TMA_STOREES1A_NS4_17SM90_U32x4_STSM_NENS4_39AutoVectorizingCopyWithAssumedAlignmentILi128EEEEEEvvEEEEvNT_6ParamsE --------------------------
	.section	.text._ZN7cutlass13device_kernelINS_4gemm6kernel13GemmUniversalIN4cute5tupleIJiiiiEEENS1_10collective13CollectiveMmaINS1_35MainloopSm100TmaUmmaWarpSpecializedILi88ELi2ELi4ENS5_IJNS4_1CILi2EEENSA_ILi1EEESC_EEEEENS5_IJNSA_ILi64EEENSA_ILi16EEESG_EEENS_10bfloat16_tENS5_IJlSC_lEEESI_SJ_NS4_8TiledMMAINS4_8MMA_AtomIJNS4_20SM100_MMA_F16BF16_SSISI_SI_fLi64ELi16ELNS4_4UMMA5MajorE0ELSO_0ELNSN_7ScaleInE0ELSP_0EEEEEENS4_6LayoutINS5_IJSC_SC_SC_EEENS5_IJNSA_ILi0EEESU_SU_EEEEENS5_IJNS4_10UnderscoreESX_SX_EEEEENS4_13SM90_TMA_LOADENS4_14ComposedLayoutINS4_7SwizzleILi1ELi4ELi3EEENS4_18smem_ptr_flag_bitsILi16EEENSS_INS5_IJNSA_ILi8EEESG_EEENS5_IJSG_SC_EEEEEEEvNS4_8identityENS4_23SM90_TMA_LOAD_MULTICASTES1A_vS1B_EENS_8epilogue10collective18CollectiveEpilogueINS1E_23Sm100TmaWarpSpecializedILi2ELi1ELi8ELb1ELb0EEEJSH_NS5_IJNSS_ISF_SC_EENSS_ISG_SC_EEEEESI_SJ_SI_SJ_NS1E_6fusion15FusionCallbacksIS1I_NS1M_17LinearCombinationISI_fSI_fLNS_15FloatRoundStyleE2EEESH_S1L_JEEENS4_5SM1004TMEM4LOAD26SM100_TMEM_LOAD_16dp256b2xES10_S1A_NS4_17SM75_U32x4_LDSM_NENS4_14SM90_TMA_STOREES1A_NS4_17SM90_U32x4_STSM_NENS4_39AutoVectorizingCopyWithAssumedAlignmentILi128EEEEEEvvEEEEvNT_6ParamsE,"ax",@progbits
	.align	128
.text._ZN7cutlass13device_kernelINS_4gemm6kernel13GemmUniversalIN4cute5tupleIJiiiiEEENS1_10collective13CollectiveMmaINS1_35MainloopSm100TmaUmmaWarpSpecializedILi88ELi2ELi4ENS5_IJNS4_1CILi2EEENSA_ILi1EEESC_EEEEENS5_IJNSA_ILi64EEENSA_ILi16EEESG_EEENS_10bfloat16_tENS5_IJlSC_lEEESI_SJ_NS4_8TiledMMAINS4_8MMA_AtomIJNS4_20SM100_MMA_F16BF16_SSISI_SI_fLi64ELi16ELNS4_4UMMA5MajorE0ELSO_0ELNSN_7ScaleInE0ELSP_0EEEEEENS4_6LayoutINS5_IJSC_SC_SC_EEENS5_IJNSA_ILi0EEESU_SU_EEEEENS5_IJNS4_10UnderscoreESX_SX_EEEEENS4_13SM90_TMA_LOADENS4_14ComposedLayoutINS4_7SwizzleILi1ELi4ELi3EEENS4_18smem_ptr_flag_bitsILi16EEENSS_INS5_IJNSA_ILi8EEESG_EEENS5_IJSG_SC_EEEEEEEvNS4_8identityENS4_23SM90_TMA_LOAD_MULTICASTES1A_vS1B_EENS_8epilogue10collective18CollectiveEpilogueINS1E_23Sm100TmaWarpSpecializedILi2ELi1ELi8ELb1ELb0EEEJSH_NS5_IJNSS_ISF_SC_EENSS_ISG_SC_EEEEESI_SJ_SI_SJ_NS1E_6fusion15FusionCallbacksIS1I_NS1M_17LinearCombinationISI_fSI_fLNS_15FloatRoundStyleE2EEESH_S1L_JEEENS4_5SM1004TMEM4LOAD26SM100_TMEM_LOAD_16dp256b2xES10_S1A_NS4_17SM75_U32x4_LDSM_NENS4_14SM90_TMA_STOREES1A_NS4_17SM90_U32x4_STSM_NENS4_39AutoVectorizingCopyWithAssumedAlignmentILi128EEEEEEvvEEEEvNT_6ParamsE:
        .type           _ZN7cutlass13device_kernelINS_4gemm6kernel13GemmUniversalIN4cute5tupleIJiiiiEEENS1_10collective13CollectiveMmaINS1_35MainloopSm100TmaUmmaWarpSpecializedILi88ELi2ELi4ENS5_IJNS4_1CILi2EEENSA_ILi1EEESC_EEEEENS5_IJNSA_ILi64EEENSA_ILi16EEESG_EEENS_10bfloat16_tENS5_IJlSC_lEEESI_SJ_NS4_8TiledMMAINS4_8MMA_AtomIJNS4_20SM100_MMA_F16BF16_SSISI_SI_fLi64ELi16ELNS4_4UMMA5MajorE0ELSO_0ELNSN_7ScaleInE0ELSP_0EEEEEENS4_6LayoutINS5_IJSC_SC_SC_EEENS5_IJNSA_ILi0EEESU_SU_EEEEENS5_IJNS4_10UnderscoreESX_SX_EEEEENS4_13SM90_TMA_LOADENS4_14ComposedLayoutINS4_7SwizzleILi1ELi4ELi3EEENS4_18smem_ptr_flag_bitsILi16EEENSS_INS5_IJNSA_ILi8EEESG_EEENS5_IJSG_SC_EEEEEEEvNS4_8identityENS4_23SM90_TMA_LOAD_MULTICASTES1A_vS1B_EENS_8epilogue10collective18CollectiveEpilogueINS1E_23Sm100TmaWarpSpecializedILi2ELi1ELi8ELb1ELb0EEEJSH_NS5_IJNSS_ISF_SC_EENSS_ISG_SC_EEEEESI_SJ_SI_SJ_NS1E_6fusion15FusionCallbacksIS1I_NS1M_17LinearCombinationISI_fSI_fLNS_15FloatRoundStyleE2EEESH_S1L_JEEENS4_5SM1004TMEM4LOAD26SM100_TMEM_LOAD_16dp256b2xES10_S1A_NS4_17SM75_U32x4_LDSM_NENS4_14SM90_TMA_STOREES1A_NS4_17SM90_U32x4_STSM_NENS4_39AutoVectorizingCopyWithAssumedAlignmentILi128EEEEEEvvEEEEvNT_6ParamsE,@function
        .size           _ZN7cutlass13device_kernelINS_4gemm6kernel13GemmUniversalIN4cute5tupleIJiiiiEEENS1_10collective13CollectiveMmaINS1_35MainloopSm100TmaUmmaWarpSpecializedILi88ELi2ELi4ENS5_IJNS4_1CILi2EEENSA_ILi1EEESC_EEEEENS5_IJNSA_ILi64EEENSA_ILi16EEESG_EEENS_10bfloat16_tENS5_IJlSC_lEEESI_SJ_NS4_8TiledMMAINS4_8MMA_AtomIJNS4_20SM100_MMA_F16BF16_SSISI_SI_fLi64ELi16ELNS4_4UMMA5MajorE0ELSO_0ELNSN_7ScaleInE0ELSP_0EEEEEENS4_6LayoutINS5_IJSC_SC_SC_EEENS5_IJNSA_ILi0EEESU_SU_EEEEENS5_IJNS4_10UnderscoreESX_SX_EEEEENS4_13SM90_TMA_LOADENS4_14ComposedLayoutINS4_7SwizzleILi1ELi4ELi3EEENS4_18smem_ptr_flag_bitsILi16EEENSS_INS5_IJNSA_ILi8EEESG_EEENS5_IJSG_SC_EEEEEEEvNS4_8identityENS4_23SM90_TMA_LOAD_MULTICASTES1A_vS1B_EENS_8epilogue10collective18CollectiveEpilogueINS1E_23Sm100TmaWarpSpecializedILi2ELi1ELi8ELb1ELb0EEEJSH_NS5_IJNSS_ISF_SC_EENSS_ISG_SC_EEEEESI_SJ_SI_SJ_NS1E_6fusion15FusionCallbacksIS1I_NS1M_17LinearCombinationISI_fSI_fLNS_15FloatRoundStyleE2EEESH_S1L_JEEENS4_5SM1004TMEM4LOAD26SM100_TMEM_LOAD_16dp256b2xES10_S1A_NS4_17SM75_U32x4_LDSM_NENS4_14SM90_TMA_STOREES1A_NS4_17SM90_U32x4_STSM_NENS4_39AutoVectorizingCopyWithAssumedAlignmentILi128EEEEEEvvEEEEvNT_6ParamsE,(.L_x_160 - _ZN7cutlass13device_kernelINS_4gemm6kernel13GemmUniversalIN4cute5tupleIJiiiiEEENS1_10collective13CollectiveMmaINS1_35MainloopSm100TmaUmmaWarpSpecializedILi88ELi2ELi4ENS5_IJNS4_1CILi2EEENSA_ILi1EEESC_EEEEENS5_IJNSA_ILi64EEENSA_ILi16EEESG_EEENS_10bfloat16_tENS5_IJlSC_lEEESI_SJ_NS4_8TiledMMAINS4_8MMA_AtomIJNS4_20SM100_MMA_F16BF16_SSISI_SI_fLi64ELi16ELNS4_4UMMA5MajorE0ELSO_0ELNSN_7ScaleInE0ELSP_0EEEEEENS4_6LayoutINS5_IJSC_SC_SC_EEENS5_IJNSA_ILi0EEESU_SU_EEEEENS5_IJNS4_10UnderscoreESX_SX_EEEEENS4_13SM90_TMA_LOADENS4_14ComposedLayoutINS4_7SwizzleILi1ELi4ELi3EEENS4_18smem_ptr_flag_bitsILi16EEENSS_INS5_IJNSA_ILi8EEESG_EEENS5_IJSG_SC_EEEEEEEvNS4_8identityENS4_23SM90_TMA_LOAD_MULTICASTES1A_vS1B_EENS_8epilogue10collective18CollectiveEpilogueINS1E_23Sm100TmaWarpSpecializedILi2ELi1ELi8ELb1ELb0EEEJSH_NS5_IJNSS_ISF_SC_EENSS_ISG_SC_EEEEESI_SJ_SI_SJ_NS1E_6fusion15FusionCallbacksIS1I_NS1M_17LinearCombinationISI_fSI_fLNS_15FloatRoundStyleE2EEESH_S1L_JEEENS4_5SM1004TMEM4LOAD26SM100_TMEM_LOAD_16dp256b2xES10_S1A_NS4_17SM75_U32x4_LDSM_NENS4_14SM90_TMA_STOREES1A_NS4_17SM90_U32x4_STSM_NENS4_39AutoVectorizingCopyWithAssumedAlignmentILi128EEEEEEvvEEEEvNT_6ParamsE)
        .other          _ZN7cutlass13device_kernelINS_4gemm6kernel13GemmUniversalIN4cute5tupleIJiiiiEEENS1_10collective13CollectiveMmaINS1_35MainloopSm100TmaUmmaWarpSpecializedILi88ELi2ELi4ENS5_IJNS4_1CILi2EEENSA_ILi1EEESC_EEEEENS5_IJNSA_ILi64EEENSA_ILi16EEESG_EEENS_10bfloat16_tENS5_IJlSC_lEEESI_SJ_NS4_8TiledMMAINS4_8MMA_AtomIJNS4_20SM100_MMA_F16BF16_SSISI_SI_fLi64ELi16ELNS4_4UMMA5MajorE0ELSO_0ELNSN_7ScaleInE0ELSP_0EEEEEENS4_6LayoutINS5_IJSC_SC_SC_EEENS5_IJNSA_ILi0EEESU_SU_EEEEENS5_IJNS4_10UnderscoreESX_SX_EEEEENS4_13SM90_TMA_LOADENS4_14ComposedLayoutINS4_7SwizzleILi1ELi4ELi3EEENS4_18smem_ptr_flag_bitsILi16EEENSS_INS5_IJNSA_ILi8EEESG_EEENS5_IJSG_SC_EEEEEEEvNS4_8identityENS4_23SM90_TMA_LOAD_MULTICASTES1A_vS1B_EENS_8epilogue10collective18CollectiveEpilogueINS1E_23Sm100TmaWarpSpecializedILi2ELi1ELi8ELb1ELb0EEEJSH_NS5_IJNSS_ISF_SC_EENSS_ISG_SC_EEEEESI_SJ_SI_SJ_NS1E_6fusion15FusionCallbacksIS1I_NS1M_17LinearCombinationISI_fSI_fLNS_15FloatRoundStyleE2EEESH_S1L_JEEENS4_5SM1004TMEM4LOAD26SM100_TMEM_LOAD_16dp256b2xES10_S1A_NS4_17SM75_U32x4_LDSM_NENS4_14SM90_TMA_STOREES1A_NS4_17SM90_U32x4_STSM_NENS4_39AutoVectorizingCopyWithAssumedAlignmentILi128EEEEEEvvEEEEvNT_6ParamsE,@"STO_CUDA_ENTRY STV_DEFAULT"
_ZN7cutlass13device_kernelINS_4gemm6kernel13GemmUniversalIN4cute5tupleIJiiiiEEENS1_10collective13CollectiveMmaINS1_35MainloopSm100TmaUmmaWarpSpecializedILi88ELi2ELi4ENS5_IJNS4_1CILi2EEENSA_ILi1EEESC_EEEEENS5_IJNSA_ILi64EEENSA_ILi16EEESG_EEENS_10bfloat16_tENS5_IJlSC_lEEESI_SJ_NS4_8TiledMMAINS4_8MMA_AtomIJNS4_20SM100_MMA_F16BF16_SSISI_SI_fLi64ELi16ELNS4_4UMMA5MajorE0ELSO_0ELNSN_7ScaleInE0ELSP_0EEEEEENS4_6LayoutINS5_IJSC_SC_SC_EEENS5_IJNSA_ILi0EEESU_SU_EEEEENS5_IJNS4_10UnderscoreESX_SX_EEEEENS4_13SM90_TMA_LOADENS4_14ComposedLayoutINS4_7SwizzleILi1ELi4ELi3EEENS4_18smem_ptr_flag_bitsILi16EEENSS_INS5_IJNSA_ILi8EEESG_EEENS5_IJSG_SC_EEEEEEEvNS4_8identityENS4_23SM90_TMA_LOAD_MULTICASTES1A_vS1B_EENS_8epilogue10collective18CollectiveEpilogueINS1E_23Sm100TmaWarpSpecializedILi2ELi1ELi8ELb1ELb0EEEJSH_NS5_IJNSS_ISF_SC_EENSS_ISG_SC_EEEEESI_SJ_SI_SJ_NS1E_6fusion15FusionCallbacksIS1I_NS1M_17LinearCombinationISI_fSI_fLNS_15FloatRoundStyleE2EEESH_S1L_JEEENS4_5SM1004TMEM4LOAD26SM100_TMEM_LOAD_16dp256b2xES10_S1A_NS4_17SM75_U32x4_LDSM_NENS4_14SM90_TMA_STOREES1A_NS4_17SM90_U32x4_STSM_NENS4_39AutoVectorizingCopyWithAssumedAlignmentILi128EEEEEEvvEEEEvNT_6ParamsE:
[----:B------:R-:W1:Y:S01]  /*0000*/  LDC R1, c[0x0][0x37c] ;  /* 0x0000df00ff017b82 */ /* 0x000e620000000800 */
[----:B------:R-:W2:Y:S01]  /*0010*/  S2R R48, SR_TID.X ;  /* 0x0000000000307919 */ /* 0x000ea20000002100 */
[----:B------:R-:W3:Y:S01]  /*0020*/  LDCU.64 UR8, c[0x0][0x890] ;  /* 0x00011200ff0877ac */ /* 0x000ee20008000a00 */
[----:B------:R-:W-:Y:S02]  /*0030*/  PRMT R23, RZ, 0x7610, R23 ;  /* 0x00007610ff177816 */ /* 0x000fe40000000017 */
[----:B------:R-:W-:Y:S01]  /*0040*/  ELECT P3, URZ, PT ;  /* 0x0000000000ff782f */ /* 0x000fe20003860000 */
[----:B---3--:R-:W-:-:S04]  /*0050*/  UISETP.NE.U32.AND UP0, UPT, UR8, URZ, UPT ;  /* 0x000000ff0800728c */ /* 0x008fc8000bf05070 */
[----:B------:R-:W-:Y:S01]  /*0060*/  UISETP.NE.AND.EX UP0, UPT, UR9, URZ, UPT, UP0 ;  /* 0x000000ff0900728c */ /* 0x000fe2000bf05300 */
[----:B--2---:R-:W-:-:S05]  /*0070*/  SHF.R.U32.HI R40, RZ, 0x5, R48 ;  /* 0x00000005ff287819 */ /* 0x004fca0000011630 */
[----:B------:R-:W2:Y:S02]  /*0080*/  SHFL.IDX PT, R0, R40, RZ, 0x1f ;  /* 0x00001fff28007589 */ /* 0x000ea400000e0000 */
[----:B--2---:R-:W-:Y:S01]  /*0090*/  R2UR UR18, R0 ;  /* 0x00000000001272ca */ /* 0x004fe200000e0000 */
[----:B-1----:R-:W-:-:S14]  /*00a0*/  BRA.U UP0, `(.L_x_0) ;  /* 0x0000000100307547 */ /* 0x002fdc000b800000 */
[----:B------:R-:W1:Y:S02]  /*00b0*/  LDCU.64 UR4, c[0x0][0x888] ;  /* 0x00011100ff0477ac */ /* 0x000e640008000a00 */
[----:B-1----:R-:W-:-:S04]  /*00c0*/  UISETP.NE.U32.AND UP0, UPT, UR4, URZ, UPT ;  /* 0x000000ff0400728c */ /* 0x002fc8000bf05070 */
[----:B------:R-:W-:-:S09]  /*00d0*/  UISETP.NE.AND.EX UP0, UPT, UR5, URZ, UPT, UP0 ;  /* 0x000000ff0500728c */ /* 0x000fd2000bf05300 */
[----:B------:R-:W-:Y:S05]  /*00e0*/  BRA.U !UP0, `(.L_x_1) ;  /* 0x0000000108147547 */ /* 0x000fea000b800000 */
[----:B------:R-:W1:Y:S01]  /*00f0*/  LDC.64 R2, c[0x0][0x888] ;  /* 0x00022200ff027b82 */ /* 0x000e620000000a00 */
[----:B------:R-:W1:Y:S02]  /*0100*/  LDCU.64 UR4, c[0x0][0x358] ;  /* 0x00006b00ff0477ac */ /* 0x000e640008000a00 */
[----:B-1----:R1:W5:Y:S01]  /*0110*/  LDG.E R19, desc[UR4][R2.64] ;  /* 0x0000000402137981 */ /* 0x002362000c1e1900 */
[----:B------:R-:W-:Y:S01]  /*0120*/  HFMA2 R23, -RZ, RZ, 0, 5.9604644775390625e-08 ;  /* 0x00000001ff177431 */ /* 0x000fe200000001ff */
[----:B------:R-:W-:Y:S05]  /*0130*/  BRA `(.L_x_0) ;  /* 0x00000000000c7947 */ /* 0x000fea0003800000 */
.L_x_1:
[----:B------:R-:W1:Y:S01]  /*0140*/  LDCU UR4, c[0x0][0x880] ;  /* 0x00011000ff0477ac */ /* 0x000e620008000800 */
[----:B------:R-:W-:Y:S01]  /*0150*/  HFMA2 R23, -RZ, RZ, 0, 5.9604644775390625e-08 ;  /* 0x00000001ff177431 */ /* 0x000fe200000001ff */
[----:B-1----:R-:W-:-:S07]  /*0160*/  MOV R19, UR4 ;  /* 0x0000000400137c02 */ /* 0x002fce0008000f00 */
.L_x_0:
[----:B------:R-:W2:Y:S02]  /*0170*/  LDCU.64 UR4, c[0x0][0x8b0] ;  /* 0x00011600ff0477ac */ /* 0x000ea40008000a00 */
[----:B--2---:R-:W-:-:S04]  /*0180*/  UISETP.NE.U32.AND UP0, UPT, UR4, URZ, UPT ;  /* 0x000000ff0400728c */ /* 0x004fc8000bf05070 */
[----:B------:R-:W-:-:S09]  /*0190*/  UISETP.NE.AND.EX UP0, UPT, UR5, URZ, UPT, UP0 ;  /* 0x000000ff0500728c */ /* 0x000fd2000bf05300 */
[----:B------:R-:W-:Y:S05]  /*01a0*/  BRA.U UP0, `(.L_x_2) ;  /* 0x0000000100287547 */ /* 0x000fea000b800000 */
[----:B------:R-:W2:Y:S02]  /*01b0*/  LDCU.64 UR4, c[0x0][0x8a8] ;  /* 0x00011500ff0477ac */ /* 0x000ea40008000a00 */
[----:B--2---:R-:W-:-:S04]  /*01c0*/  UISETP.NE.U32.AND UP0, UPT, UR4, URZ, UPT ;  /* 0x000000ff0400728c */ /* 0x004fc8000bf05070 */
[----:B------:R-:W-:-:S09]  /*01d0*/  UISETP.NE.AND.EX UP0, UPT, UR5, URZ, UPT, UP0 ;  /* 0x000000ff0500728c */ /* 0x000fd2000bf05300 */
[----:B------:R-:W-:Y:S05]  /*01e0*/  BRA.U !UP0, `(.L_x_3) ;  /* 0x0000000108107547 */ /* 0x000fea000b800000 */
[----:B-1----:R-:W1:Y:S01]  /*01f0*/  LDC.64 R2, c[0x0][0x8a8] ;  /* 0x00022a00ff027b82 */ /* 0x002e620000000a00 */
[----:B------:R-:W1:Y:S02]  /*0200*/  LDCU.64 UR4, c[0x0][0x358] ;  /* 0x00006b00ff0477ac */ /* 0x000e640008000a00 */
[----:B-1----:R2:W5:Y:S01]  /*0210*/  LDG.E R17, desc[UR4][R2.64] ;  /* 0x0000000402117981 */ /* 0x002562000c1e1900 */
[----:B------:R-:W-:Y:S05]  /*0220*/  BRA `(.L_x_2) ;  /* 0x0000000000087947 */ /* 0x000fea0003800000 */
.L_x_3:
[----:B------:R-:W2:Y:S02]  /*0230*/  LDCU UR4, c[0x0][0x8a0] ;  /* 0x00011400ff0477ac */ /* 0x000ea40008000800 */
[----:B--2---:R-:W-:Y:S02]  /*0240*/  MOV R17, UR4 ;  /* 0x0000000400117c02 */ /* 0x004fe40008000f00 */
.L_x_2:
[----:B------:R-:W-:Y:S01]  /*0250*/  IMAD.U32 R0, RZ, RZ, UR18 ;  /* 0x00000012ff007e24 */ /* 0x000fe2000f8e00ff */
[----:B------:R-:W-:Y:S04]  /*0260*/  BSSY.RECONVERGENT B0, `(.L_x_4) ;  /* 0x000000c000007945 */ /* 0x000fe80003800200 */
[C---:B------:R-:W-:Y:S02]  /*0270*/  ISETP.NE.OR P1, PT, R0.reuse, 0x1, !P3 ;  /* 0x000000010000780c */ /* 0x040fe40005f25670 */
[----:B------:R-:W-:-:S11]  /*0280*/  ISETP.NE.OR P0, PT, R0, 0x3, !P3 ;  /* 0x000000030000780c */ /* 0x000fd60005f05670 */
[----:B------:R-:W-:Y:S05]  /*0290*/  @P1 BRA `(.L_x_5) ;  /* 0x0000000000201947 */ /* 0x000fea0003800000 */
[----:B------:R-:W3:Y:S02]  /*02a0*/  LDCU.64 UR4, c[0x0][0x348] ;  /* 0x00006900ff0477ac */ /* 0x000ee40008000a00 */
[----:B---3--:R-:W-:Y:S02]  /*02b0*/  UIADD3 UR6, UP1, UPT, UR4, 0x80, URZ ;  /* 0x0000008004067890 */ /* 0x008fe4000ff3e0ff */
[----:B------:R-:W-:Y:S02]  /*02c0*/  UIADD3 UR4, UP0, UPT, UR4, 0x180, URZ ;  /* 0x0000018004047890 */ /* 0x000fe4000ff1e0ff */
[----:B------:R-:W-:Y:S02]  /*02d0*/  UIADD3.X UR7, UPT, UPT, URZ, UR5, URZ, UP1, !UPT ;  /* 0x00000005ff077290 */ /* 0x000fe40008ffe4ff */
[----:B------:R-:W-:-:S07]  /*02e0*/  UIADD3.X UR5, UPT, UPT, URZ, UR5, URZ, UP0, !UPT ;  /* 0x00000005ff057290 */ /* 0x000fce00087fe4ff */
[----:B------:R3:W-:Y:S02]  /*02f0*/  UTMACCTL.PF [UR6] ;  /* 0x00000000060079b9 */ /* 0x0007e40008040000 */
[----:B------:R3:W-:Y:S02]  /*0300*/  UTMACCTL.PF [UR4] ;  /* 0x00000000040079b9 */ /* 0x0007e40008040000 */
[----:B---3--:R-:W-:Y:S01]  /*0310*/  NOP ;  /* 0x0000000000007918 */ /* 0x008fe20000000000 */
.L_x_5:
[----:B------:R-:W-:Y:S05]  /*0320*/  BSYNC.RECONVERGENT B0 ;  /* 0x0000000000007941 */ /* 0x000fea0003800200 */
.L_x_4:
[----:B------:R-:W-:Y:S04]  /*0330*/  BSSY.RECONVERGENT B0, `(.L_x_6) ;  /* 0x000000a000007945 */ /* 0x000fe80003800200 */
        /* <DEDUP_REMOVED lines=9> */
.L_x_7:
[----:B------:R-:W-:Y:S05]  /*03d0*/  BSYNC.RECONVERGENT B0 ;  /* 0x0000000000007941 */ /* 0x000fea0003800200 */
.L_x_6:
[----:B------:R-:W3:Y:S01]  /*03e0*/  LDCU.64 UR4, c[0x0][0x888] ;  /* 0x00011100ff0477ac */ /* 0x000ee20008000a00 */
[----:B------:R-:W-:Y:S02]  /*03f0*/  UISETP.EQ.U32.AND UP2, UPT, UR8, URZ, UPT ;  /* 0x000000ff0800728c */ /* 0x000fe4000bf42070 */
[----:B------:R-:W-:Y:S02]  /*0400*/  UPLOP3.LUT UP3, UPT, UPT, UPT, UPT, 0x80, 0x8 ;  /* 0x000000000008789c */ /* 0x000fe40003f6f070 */
[----:B---3--:R-:W-:-:S04]  /*0410*/  UISETP.NE.U32.AND UP0, UPT, UR4, URZ, UPT ;  /* 0x000000ff0400728c */ /* 0x008fc8000bf05070 */
[----:B------:R-:W-:-:S04]  /*0420*/  UISETP.NE.AND.EX UP1, UPT, UR5, URZ, UPT, UP0 ;  /* 0x000000ff0500728c */ /* 0x000fc8000bf25300 */
[----:B------:R-:W-:-:S04]  /*0430*/  UISETP.EQ.OR.EX UP4, UPT, UR9, URZ, !UP1, UP2 ;  /* 0x000000ff0900728c */ /* 0x000fc8000cf82720 */
[----:B------:R-:W-:-:S05]  /*0440*/  UP2UR UR61, UPR, URZ, 0x10 ;  /* 0x00000010ff3d7883 */ /* 0x000fca0008000000 */
[----:B------:R-:W-:Y:S07]  /*0450*/  BRA.U !UP4, `(.L_x_8) ;  /* 0x000000010c207547 */ /* 0x000fee000b800000 */
[----:B------:R-:W-:Y:S01]  /*0460*/  UISETP.NE.U32.AND UP2, UPT, UR8, URZ, UPT ;  /* 0x000000ff0800728c */ /* 0x000fe2000bf45070 */
[----:B-----5:R-:W-:Y:S01]  /*0470*/  FSETP.NEU.AND P0, PT, R19, RZ, PT ;  /* 0x000000ff1300720b */ /* 0x020fe20003f0d000 */
[----:B------:R-:W-:Y:S02]  /*0480*/  USEL UR4, URZ, 0xffffffff, UP1 ;  /* 0xffffffffff047887 */ /* 0x000fe40008800000 */
[----:B------:R-:W-:-:S10]  /*0490*/  UISETP.NE.AND.EX UP2, UPT, UR9, URZ, UPT, UP2 ;  /* 0x000000ff0900728c */ /* 0x000fd4000bf45320 */
[----:B------:R-:W-:Y:S01]  /*04a0*/  VOTEU.ANY UP0, P0 ;  /* 0x0000000000ff7886 */ /* 0x000fe20000000100 */
[----:B------:R-:W-:-:S04]  /*04b0*/  @!UP2 USEL UR4, URZ, 0xffffffff, UP0 ;  /* 0xffffffffff04a887 */ /* 0x000fc80008000000 */
[----:B------:R-:W-:-:S04]  /*04c0*/  ULOP3.LUT UR4, UR4, 0x1, URZ, 0xc0, !UPT ;  /* 0x0000000104047892 */ /* 0x000fc8000f8ec0ff */
[----:B------:R-:W-:-:S11]  /*04d0*/  UISETP.NE.U32.AND UP3, UPT, UR4, 0x1, UPT ;  /* 0x000000010400788c */ /* 0x000fd6000bf65070 */
.L_x_8:
[----:B-12---:R-:W1:Y:S02]  /*04e0*/  SHFL.IDX PT, R2, R40, RZ, 0x1f ;  /* 0x00001fff28027589 */ /* 0x006e6400000e0000 */
[----:B-1----:R-:W-:-:S13]  /*04f0*/  ISETP.NE.AND P0, PT, R2, RZ, PT ;  /* 0x000000ff0200720c */ /* 0x002fda0003f05270 */
[----:B------:R-:W-:Y:S05]  /*0500*/  @P0 BRA `(.L_x_9) ;  /* 0x0000000c00040947 */ /* 0x000fea0003800000 */
[----:B------:R-:W-:Y:S01]  /*0510*/  ELECT P0, URZ, PT ;  /* 0x0000000000ff782f */ /* 0x000fe20003800000 */
[----:B------:R-:W-:-:S12]  /*0520*/  BSSY.RECONVERGENT B0, `(.L_x_9) ;  /* 0x00000bf000007945 */ /* 0x000fd80003800200 */
[----:B------:R-:W-:Y:S05]  /*0530*/  @!P0 BRA `(.L_x_10) ;  /* 0x0000000800f48947 */ /* 0x000fea0003800000 */
[----:B------:R-:W1:Y:S01]  /*0540*/  S2UR UR4, SR_CgaCtaId ;  /* 0x00000000000479c3 */ /* 0x000e620000008800 */
[----:B------:R-:W-:Y:S01]  /*0550*/  UMOV UR5, 0x400 ;  /* 0x0000040000057882 */ /* 0x000fe20000000000 */
[----:B------:R-:W-:Y:S01]  /*0560*/  UMOV UR8, 0x1 ;  /* 0x0000000100087882 */ /* 0x000fe20000000000 */
[----:B------:R-:W-:Y:S01]  /*0570*/  UMOV UR6, 0x2 ;  /* 0x0000000200067882 */ /* 0x000fe20000000000 */
[----:B------:R-:W-:-:S04]  /*0580*/  UIADD3 UR8, UPT, UPT, -UR8, 0x100000, URZ ;  /* 0x0010000008087890 */ /* 0x000fc8000fffe1ff */
[----:B------:R-:W-:Y:S02]  /*0590*/  USHF.L.U32 UR9, UR8, 0xb, URZ ;  /* 0x0000000b08097899 */ /* 0x000fe400080006ff */
[----:B------:R-:W-:Y:S02]  /*05a0*/  USHF.L.U32 UR8, UR8, 0x1, URZ ;  /* 0x0000000108087899 */ /* 0x000fe400080006ff */
[----:B------:R-:W-:-:S04]  /*05b0*/  UIADD3 UR6, UPT, UPT, -UR6, 0x100000, URZ ;  /* 0x0010000006067890 */ /* 0x000fc8000fffe1ff */
[----:B------:R-:W-:Y:S02]  /*05c0*/  USHF.L.U32 UR7, UR6, 0xb, URZ ;  /* 0x0000000b06077899 */ /* 0x000fe400080006ff */
[----:B------:R-:W-:Y:S02]  /*05d0*/  USHF.L.U32 UR6, UR6, 0x1, URZ ;  /* 0x0000000106067899 */ /* 0x000fe400080006ff */
[----:B-1----:R-:W-:Y:S01]  /*05e0*/  ULEA UR4, UR4, UR5, 0x18 ;  /* 0x0000000504047291 */ /* 0x002fe2000f8ec0ff */
[----:B------:R-:W1:Y:S11]  /*05f0*/  FENCE.VIEW.ASYNC.S ;  /* 0x00000000000073c6 */ /* 0x000e760000000000 */
[----:B-1----:R1:W2:Y:S01]  /*0600*/  SYNCS.EXCH.64 URZ, [UR4], UR8 ;  /* 0x0000000804ff75b2 */ /* 0x0022a20008000100 */
[----:B------:R1:W3:Y:S01]  /*0610*/  SYNCS.EXCH.64 URZ, [UR4+0x2c0], UR6 ;  /* 0x0002c00604ff75b2 */ /* 0x0002e20008000100 */
[----:B------:R1:W4:Y:S01]  /*0620*/  SYNCS.EXCH.64 URZ, [UR4+0x8], UR8 ;  /* 0x0000080804ff75b2 */ /* 0x0003220008000100 */
[----:B------:R1:W1:Y:S01]  /*0630*/  SYNCS.EXCH.64 URZ, [UR4+0x2c8], UR6 ;  /* 0x0002c80604ff75b2 */ /* 0x0002620008000100 */
        /* <DEDUP_REMOVED lines=172> */
[----:B--234-:R-:W-:Y:S01]  /*1100*/  NOP ;  /* 0x0000000000007918 */ /* 0x01cfe20000000000 */
.L_x_10:
[----:B-1----:R-:W-:Y:S05]  /*1110*/  BSYNC.RECONVERGENT B0 ;  /* 0x0000000000007941 */ /* 0x002fea0003800200 */
.L_x_9:
[----:B------:R-:W1:Y:S01]  /*1120*/  SHFL.IDX PT, R2, R40, RZ, 0x1f ;  /* 0x00001fff28027589 */ /* 0x000e6200000e0000 */
[----:B------:R-:W-:Y:S01]  /*1130*/  NOP ;  /* 0x0000000000007918 */ /* 0x000fe20000000000 */
[----:B-1----:R-:W-:-:S13]  /*1140*/  ISETP.NE.AND P0, PT, R2, 0x1, PT ;  /* 0x000000010200780c */ /* 0x002fda0003f05270 */
[----:B------:R-:W-:Y:S05]  /*1150*/  @P0 BRA `(.L_x_11) ;  /* 0x0000000000480947 */ /* 0x000fea0003800000 */
        /* <DEDUP_REMOVED lines=9> */
[----:B------:R-:W-:Y:S01]  /*11f0*/  USHF.L.U32 UR6, UR6, 0x1, URZ ;  /* 0x0000000106067899 */ /* 0x000fe200080006ff */
[----:B------:R-:W-:Y:S01]  /*1200*/  ELECT P0, URZ, PT ;  /* 0x0000000000ff782f */ /* 0x000fe20003800000 */
[----:B-1----:R-:W-:Y:S01]  /*1210*/  ULEA UR4, UR4, UR5, 0x18 ;  /* 0x0000000504047291 */ /* 0x002fe2000f8ec0ff */
[----:B------:R-:W1:Y:S11]  /*1220*/  FENCE.VIEW.ASYNC.S ;  /* 0x00000000000073c6 */ /* 0x000e760000000000 */
[----:B-1----:R1:W2:Y:S01]  /*1230*/  SYNCS.EXCH.64 URZ, [UR4+0x580], UR8 ;  /* 0x0005800804ff75b2 */ /* 0x0022a20008000100 */
[----:B------:R1:W3:Y:S01]  /*1240*/  SYNCS.EXCH.64 URZ, [UR4+0x590], UR6 ;  /* 0x0005900604ff75b2 */ /* 0x0002e20008000100 */
[----:B------:R1:W4:Y:S01]  /*1250*/  SYNCS.EXCH.64 URZ, [UR4+0x588], UR8 ;  /* 0x0005880804ff75b2 */ /* 0x0003220008000100 */
[----:B------:R1:W1:Y:S01]  /*1260*/  SYNCS.EXCH.64 URZ, [UR4+0x598], UR6 ;  /* 0x0005980604ff75b2 */ /* 0x0002620008000100 */
[----:B------:R-:W-:Y:S01]  /*1270*/  NOP ;  /* 0x0000000000007918 */ /* 0x000fe20000000000 */
.L_x_11:
[----:B------:R-:W2:Y:S01]  /*1280*/  SHFL.IDX PT, R2, R40, RZ, 0x1f ;  /* 0x00001fff28027589 */ /* 0x000ea200000e0000 */
[----:B------:R-:W-:Y:S01]  /*1290*/  NOP ;  /* 0x0000000000007918 */ /* 0x000fe20000000000 */
[----:B--2---:R-:W-:-:S13]  /*12a0*/  ISETP.NE.AND P0, PT, R2, 0x3, PT ;  /* 0x000000030200780c */ /* 0x004fda0003f05270 */
[----:B------:R-:W-:Y:S05]  /*12b0*/  @P0 BRA `(.L_x_12) ;  /* 0x0000000000300947 */ /* 0x000fea0003800000 */
[----:B-1----:R-:W1:Y:S01]  /*12c0*/  S2UR UR4, SR_CgaCtaId ;  /* 0x00000000000479c3 */ /* 0x002e620000008800 */
[----:B------:R-:W-:Y:S01]  /*12d0*/  UMOV UR6, 0x400 ;  /* 0x0000040000067882 */ /* 0x000fe20000000000 */
[----:B------:R-:W-:Y:S01]  /*12e0*/  UMOV UR5, 0x20 ;  /* 0x0000002000057882 */ /* 0x000fe20000000000 */
[----:B------:R-:W-:Y:S01]  /*12f0*/  ELECT P0, URZ, PT ;  /* 0x0000000000ff782f */ /* 0x000fe20003800000 */
[----:B-1----:R-:W-:Y:S02]  /*1300*/  ULEA UR6, UR4, UR6, 0x18 ;  /* 0x0000000604067291 */ /* 0x002fe4000f8ec0ff */
[----:B------:R-:W-:-:S04]  /*1310*/  UIADD3 UR4, UPT, UPT, -UR5, 0x100000, URZ ;  /* 0x0010000005047890 */ /* 0x000fc8000fffe1ff */
[----:B------:R-:W-:Y:S02]  /*1320*/  USHF.L.U32 UR5, UR4, 0xb, URZ ;  /* 0x0000000b04057899 */ /* 0x000fe400080006ff */
[----:B------:R-:W-:Y:S01]  /*1330*/  USHF.L.U32 UR4, UR4, 0x1, URZ ;  /* 0x0000000104047899 */ /* 0x000fe200080006ff */
[----:B------:R-:W1:Y:S11]  /*1340*/  FENCE.VIEW.ASYNC.S ;  /* 0x00000000000073c6 */ /* 0x000e760000000000 */
[----:B-1----:R2:W1:Y:S01]  /*1350*/  SYNCS.EXCH.64 URZ, [UR6+0x5a0], UR4 ;  /* 0x0005a00406ff75b2 */ /* 0x0024620008000100 */
[----:B------:R2:W1:Y:S02]  /*1360*/  SYNCS.EXCH.64 URZ, [UR6+0x5a8], UR4 ;  /* 0x0005a80406ff75b2 */ /* 0x0004640008000100 */
[----:B--2---:R-:W-:Y:S01]  /*1370*/  NOP ;  /* 0x0000000000007918 */ /* 0x004fe20000000000 */
.L_x_12:
[----:B------:R-:W2:Y:S01]  /*1380*/  SHFL.IDX PT, R2, R40, RZ, 0x1f ;  /* 0x00001fff28027589 */ /* 0x000ea200000e0000 */
[----:B------:R-:W-:Y:S01]  /*1390*/  NOP ;  /* 0x0000000000007918 */ /* 0x000fe20000000000 */
[----:B--2---:R-:W-:-:S13]  /*13a0*/  ISETP.NE.AND P0, PT, R2, 0x4, PT ;  /* 0x000000040200780c */ /* 0x004fda0003f05270 */
[----:B------:R-:W-:Y:S05]  /*13b0*/  @P0 BRA `(.L_x_13) ;  /* 0x00000000004c0947 */ /* 0x000fea0003800000 */
[----:B-1----:R-:W1:Y:S01]  /*13c0*/  S2UR UR6, SR_CgaCtaId ;  /* 0x00000000000679c3 */ /* 0x002e620000008800 */
[----:B------:R-:W-:Y:S01]  /*13d0*/  UMOV UR4, 0x1e0 ;  /* 0x000001e000047882 */ /* 0x000fe20000000000 */
[----:B------:R-:W-:Y:S01]  /*13e0*/  UMOV UR5, 0x400 ;  /* 0x0000040000057882 */ /* 0x000fe20000000000 */
[----:B------:R-:W-:Y:S01]  /*13f0*/  USEL UR4, UR4, 0x1a0, UP3 ;  /* 0x000001a004047887 */ /* 0x000fe20009800000 */
[----:B------:R-:W-:Y:S01]  /*1400*/  UMOV UR8, 0x1 ;  /* 0x0000000100087882 */ /* 0x000fe20000000000 */
[----:B------:R-:W-:Y:S01]  /*1410*/  ELECT P0, URZ, PT ;  /* 0x0000000000ff782f */ /* 0x000fe20003800000 */
[----:B------:R-:W-:-:S04]  /*1420*/  UIADD3 UR8, UPT, UPT, -UR8, 0x100000, URZ ;  /* 0x0010000008087890 */ /* 0x000fc8000fffe1ff */
[----:B------:R-:W-:Y:S02]  /*1430*/  USHF.L.U32 UR9, UR8, 0xb, URZ ;  /* 0x0000000b08097899 */ /* 0x000fe400080006ff */
[----:B------:R-:W-:Y:S02]  /*1440*/  USHF.L.U32 UR8, UR8, 0x1, URZ ;  /* 0x0000000108087899 */ /* 0x000fe400080006ff */
[----:B-1----:R-:W-:Y:S02]  /*1450*/  ULEA UR6, UR6, UR5, 0x18 ;  /* 0x0000000506067291 */ /* 0x002fe4000f8ec0ff */
[----:B------:R-:W-:-:S04]  /*1460*/  UIADD3 UR4, UPT, UPT, -UR4, 0x100000, URZ ;  /* 0x0010000004047890 */ /* 0x000fc8000fffe1ff */
[----:B------:R-:W-:Y:S02]  /*1470*/  USHF.L.U32 UR5, UR4, 0xb, URZ ;  /* 0x0000000b04057899 */ /* 0x000fe400080006ff */
[----:B------:R-:W-:Y:S01]  /*1480*/  USHF.L.U32 UR4, UR4, 0x1, URZ ;  /* 0x0000000104047899 */ /* 0x000fe200080006ff */
[----:B------:R-:W1:Y:S03]  /*1490*/  FENCE.VIEW.ASYNC.S ;  /* 0x00000000000073c6 */ /* 0x000e660000000000 */
[----:B-1----:R2:W1:Y:S08]  /*14a0*/  SYNCS.EXCH.64 URZ, [UR6+0x5b0], UR8 ;  /* 0x0005b00806ff75b2 */ /* 0x0024700008000100 */
[----:B------:R2:W1:Y:S01]  /*14b0*/  SYNCS.EXCH.64 URZ, [UR6+0x5c0], UR4 ;  /* 0x0005c00406ff75b2 */ /* 0x0004620008000100 */
[----:B------:R2:W1:Y:S01]  /*14c0*/  SYNCS.EXCH.64 URZ, [UR6+0x5b8], UR8 ;  /* 0x0005b80806ff75b2 */ /* 0x0004620008000100 */
[----:B------:R2:W1:Y:S02]  /*14d0*/  SYNCS.EXCH.64 URZ, [UR6+0x5c8], UR4 ;  /* 0x0005c80406ff75b2 */ /* 0x0004640008000100 */
[----:B--2---:R-:W-:Y:S01]  /*14e0*/  NOP ;  /* 0x0000000000007918 */ /* 0x004fe20000000000 */
.L_x_13:
[----:B------:R-:W2:Y:S01]  /*14f0*/  SHFL.IDX PT, R2, R40, RZ, 0x1f ;  /* 0x00001fff28027589 */ /* 0x000ea200000e0000 */
[----:B------:R-:W-:Y:S01]  /*1500*/  NOP ;  /* 0x0000000000007918 */ /* 0x000fe20000000000 */
[----:B--2---:R-:W-:-:S13]  /*1510*/  ISETP.NE.AND P0, PT, R2, 0x5, PT ;  /* 0x000000050200780c */ /* 0x004fda0003f05270 */
[----:B------:R-:W-:Y:S05]  /*1520*/  @P0 BRA `(.L_x_14) ;  /* 0x0000000000580947 */ /* 0x000fea0003800000 */
[----:B-1----:R-:W1:Y:S01]  /*1530*/  S2UR UR4, SR_CgaCtaId ;  /* 0x00000000000479c3 */ /* 0x002e620000008800 */
        /* <DEDUP_REMOVED lines=12> */
[----:B-1----:R2:W1:Y:S01]  /*1600*/  SYNCS.EXCH.64 URZ, [UR4+0x5d0], UR8 ;  /* 0x0005d00804ff75b2 */ /* 0x0024620008000100 */
[----:B------:R2:W1:Y:S01]  /*1610*/  SYNCS.EXCH.64 URZ, [UR4+0x5f0], UR6 ;  /* 0x0005f00604ff75b2 */ /* 0x0004620008000100 */
[----:B------:R2:W1:Y:S01]  /*1620*/  SYNCS.EXCH.64 URZ, [UR4+0x5d8], UR8 ;  /* 0x0005d80804ff75b2 */ /* 0x0004620008000100 */
[----:B------:R2:W1:Y:S01]  /*1630*/  SYNCS.EXCH.64 URZ, [UR4+0x5f8], UR6 ;  /* 0x0005f80604ff75b2 */ /* 0x0004620008000100 */
[----:B------:R2:W1:Y:S01]  /*1640*/  SYNCS.EXCH.64 URZ, [UR4+0x5e0], UR8 ;  /* 0x0005e00804ff75b2 */ /* 0x0004620008000100 */
[----:B------:R2:W1:Y:S01]  /*1650*/  SYNCS.EXCH.64 URZ, [UR4+0x600], UR6 ;  /* 0x0006000604ff75b2 */ /* 0x0004620008000100 */
[----:B------:R2:W1:Y:S01]  /*1660*/  SYNCS.EXCH.64 URZ, [UR4+0x5e8], UR8 ;  /* 0x0005e80804ff75b2 */ /* 0x0004620008000100 */
[----:B------:R2:W1:Y:S02]  /*1670*/  SYNCS.EXCH.64 URZ, [UR4+0x608], UR6 ;  /* 0x0006080604ff75b2 */ /* 0x0004640008000100 */
[----:B--2---:R-:W-:Y:S01]  /*1680*/  NOP ;  /* 0x0000000000007918 */ /* 0x004fe20000000000 */
.L_x_14:
[----:B------:R-:W2:Y:S01]  /*1690*/  SHFL.IDX PT, R2, R40, RZ, 0x1f ;  /* 0x00001fff28027589 */ /* 0x000ea200000e0000 */
[----:B------:R-:W-:Y:S01]  /*16a0*/  NOP ;  /* 0x0000000000007918 */ /* 0x000fe20000000000 */
[----:B--2---:R-:W-:-:S13]  /*16b0*/  ISETP.NE.AND P0, PT, R2, 0x3, PT ;  /* 0x000000030200780c */ /* 0x004fda0003f05270 */
[----:B------:R-:W-:Y:S05]  /*16c0*/  @P0 BRA `(.L_x_15) ;  /* 0x0000000000380947 */ /* 0x000fea0003800000 */
[----:B------:R-:W2:Y:S01]  /*16d0*/  S2UR UR5, SR_CgaCtaId ;  /* 0x00000000000579c3 */ /* 0x000ea20000008800 */
[----:B-1----:R-:W-:Y:S01]  /*16e0*/  UMOV UR4, 0x400 ;  /* 0x0000040000047882 */ /* 0x002fe20000000000 */
[----:B------:R-:W-:Y:S01]  /*16f0*/  UMOV UR6, 0x20 ;  /* 0x0000002000067882 */ /* 0x000fe20000000000 */
[----:B------:R-:W-:Y:S01]  /*1700*/  ELECT P0, URZ, PT ;  /* 0x0000000000ff782f */ /* 0x000fe20003800000 */
[----:B------:R-:W-:-:S04]  /*1710*/  UIADD3 UR6, UPT, UPT, -UR6, 0x100000, URZ ;  /* 0x0010000006067890 */ /* 0x000fc8000fffe1ff */
[----:B------:R-:W-:Y:S02]  /*1720*/  USHF.L.U32 UR7, UR6, 0xb, URZ ;  /* 0x0000000b06077899 */ /* 0x000fe400080006ff */
[----:B------:R-:W-:Y:S02]  /*1730*/  USHF.L.U32 UR6, UR6, 0x1, URZ ;  /* 0x0000000106067899 */ /* 0x000fe400080006ff */
[----:B--2---:R-:W-:Y:S01]  /*1740*/  ULEA UR4, UR5, UR4, 0x18 ;  /* 0x0000000405047291 */ /* 0x004fe2000f8ec0ff */
[----:B------:R-:W1:Y:S11]  /*1750*/  FENCE.VIEW.ASYNC.S ;  /* 0x00000000000073c6 */ /* 0x000e760000000000 */
[----:B-1----:R2:W1:Y:S01]  /*1760*/  SYNCS.EXCH.64 URZ, [UR4+0x610], UR6 ;  /* 0x0006100604ff75b2 */ /* 0x0024620008000100 */
[----:B------:R2:W1:Y:S01]  /*1770*/  SYNCS.EXCH.64 URZ, [UR4+0x620], UR6 ;  /* 0x0006200604ff75b2 */ /* 0x0004620008000100 */
[----:B------:R2:W1:Y:S01]  /*1780*/  SYNCS.EXCH.64 URZ, [UR4+0x618], UR6 ;  /* 0x0006180604ff75b2 */ /* 0x0004620008000100 */
[----:B------:R2:W1:Y:S02]  /*1790*/  SYNCS.EXCH.64 URZ, [UR4+0x628], UR6 ;  /* 0x0006280604ff75b2 */ /* 0x0004640008000100 */
[----:B--2---:R-:W-:Y:S01]  /*17a0*/  NOP ;  /* 0x0000000000007918 */ /* 0x004fe20000000000 */
.L_x_15:
[----:B-1----:R-:W1:Y:S01]  /*17b0*/  LDCU UR4, c[0x0][0x36c] ;  /* 0x00006d80ff0477ac */ /* 0x002e620008000800 */
[----:B------:R-:W-:Y:S01]  /*17c0*/  ISETP.NE.OR P3, PT, R0, 0x2, !P3 ;  /* 0x000000020000780c */ /* 0x000fe20005f65670 */
[----:B------:R-:W-:Y:S01]  /*17d0*/  NOP ;  /* 0x0000000000007918 */ /* 0x000fe20000000000 */
[----:B------:R-:W-:Y:S01]  /*17e0*/  LOP3.LUT R0, R48, 0x1f, RZ, 0xc0, !PT ;  /* 0x0000001f30007812 */ /* 0x000fe200078ec0ff */
[----:B------:R-:W-:Y:S02]  /*17f0*/  UISETP.NE.AND UP4, UPT, UR18, 0x2, UPT ;  /* 0x000000021200788c */ /* 0x000fe4000bf85270 */
[----:B------:R-:W-:Y:S02]  /*1800*/  UISETP.NE.AND UP5, UPT, UR18, URZ, UPT ;  /* 0x000000ff1200728c */ /* 0x000fe4000bfa5270 */
[----:B-1----:R-:W-:-:S09]  /*1810*/  UISETP.EQ.U32.AND UP6, UPT, UR4, 0x1, UPT ;  /* 0x000000010400788c */ /* 0x002fd2000bfc2070 */
[----:B------:R-:W-:Y:S05]  /*1820*/  BRA.U !UP6, `(.L_x_16) ;  /* 0x000000010e087547 */ /* 0x000fea000b800000 */
[----:B---34-:R-:W-:Y:S01]  /*1830*/  UCGABAR_ARV ;  /* 0x00000000000079c7 */ /* 0x018fe20008000000 */
[----:B------:R-:W-:Y:S05]  /*1840*/  BRA `(.L_x_17) ;  /* 0x0000000000047947 */ /* 0x000fea0003800000 */
.L_x_16:
[----:B---34-:R-:W-:Y:S01]  /*1850*/  NOP ;  /* 0x0000000000007918 */ /* 0x018fe20000000000 */
.L_x_17:
[----:B------:R-:W1:Y:S01]  /*1860*/  S2UR UR46, SR_CTAID.X ;  /* 0x00000000002e79c3 */ /* 0x000e620000002500 */
[----:B------:R-:W-:-:S05]  /*1870*/  CS2R.32 R3, SR_CgaSize ;  /* 0x0000000000037805 */ /* 0x000fca0000008a00 */
[----:B------:R-:W-:-:S05]  /*1880*/  IMAD R3, R3, -0xa0, RZ ;  /* 0xffffff6003037824 */ /* 0x000fca00078e02ff */
[----:B------:R-:W-:-:S14]  /*1890*/  R2UR UR5, R3 ;  /* 0x00000000030572ca */ /* 0x000fdc00000e0000 */
[----:B------:R-:W2:Y:S01]  /*18a0*/  LDCU UR5, c[0x0][UR5+0x2b0] ;  /* 0x00005600050577ac */ /* 0x000ea20008000800 */
[----:B------:R-:W-:-:S05]  /*18b0*/  CS2R.32 R3, SR_CgaSize ;  /* 0x0000000000037805 */ /* 0x000fca0000008a00 */
[----:B------:R-:W-:-:S05]  /*18c0*/  IMAD R3, R3, -0xa0, RZ ;  /* 0xffffff6003037824 */ /* 0x000fca00078e02ff */
[----:B------:R-:W-:-:S14]  /*18d0*/  R2UR UR4, R3 ;  /* 0x00000000030472ca */ /* 0x000fdc00000e0000 */
[----:B------:R-:W3:Y:S01]  /*18e0*/  LDCU UR4, c[0x0][UR4+0x2b4] ;  /* 0x00005680040477ac */ /* 0x000ee20008000800 */
[----:B------:R-:W4:Y:S01]  /*18f0*/  S2UR UR45, SR_CTAID.Y ;  /* 0x00000000002d79c3 */ /* 0x000f220000002600 */
[----:B------:R-:W-:-:S05]  /*1900*/  CS2R.32 R3, SR_CgaSize ;  /* 0x0000000000037805 */ /* 0x000fca0000008a00 */
[----:B------:R-:W-:-:S05]  /*1910*/  IMAD R3, R3, -0xa0, RZ ;  /* 0xffffff6003037824 */ /* 0x000fca00078e02ff */
[----:B------:R-:W-:-:S14]  /*1920*/  R2UR UR59, R3 ;  /* 0x00000000033b72ca */ /* 0x000fdc00000e0000 */
[----:B------:R-:W3:Y:S01]  /*1930*/  LDCU UR59, c[0x0][UR59+0x2a0] ;  /* 0x000054003b3b77ac */ /* 0x000ee20008000800 */
[----:B------:R-:W-:-:S05]  /*1940*/  CS2R.32 R3, SR_CgaSize ;  /* 0x0000000000037805 */ /* 0x000fca0000008a00 */
[----:B------:R-:W-:-:S05]  /*1950*/  IMAD R3, R3, -0xa0, RZ ;  /* 0xffffff6003037824 */ /* 0x000fca00078e02ff */
[----:B------:R-:W-:-:S14]  /*1960*/  R2UR UR58, R3 ;  /* 0x00000000033a72ca */ /* 0x000fdc00000e0000 */
[----:B------:R-:W3:Y:S01]  /*1970*/  LDCU UR58, c[0x0][UR58+0x2a4] ;  /* 0x000054803a3a77ac */ /* 0x000ee20008000800 */
[----:B------:R-:W3:Y:S01]  /*1980*/  S2UR UR7, SR_CgaCtaId ;  /* 0x00000000000779c3 */ /* 0x000ee20000008800 */
[----:B------:R-:W3:Y:S01]  /*1990*/  LDCU UR19, c[0x0][0xb24] ;  /* 0x00016480ff1377ac */ /* 0x000ee20008000800 */
[----:B------:R-:W3:Y:S01]  /*19a0*/  LDCU UR42, c[0x0][0xb24] ;  /* 0x00016480ff2a77ac */ /* 0x000ee20008000800 */
[----:B-1----:R-:W-:Y:S01]  /*19b0*/  I2FP.F32.U32 R3, UR46 ;  /* 0x0000002e00037c45 */ /* 0x002fe20008201000 */
[----:B------:R-:W1:Y:S04]  /*19c0*/  LDCU UR22, c[0x0][0xb30] ;  /* 0x00016600ff1677ac */ /* 0x000e680008000800 */
[----:B--2---:R-:W-:Y:S01]  /*19d0*/  FMUL R3, R3, UR5 ;  /* 0x0000000503037c20 */ /* 0x004fe20008400000 */
[----:B----4-:R-:W-:-:S05]  /*19e0*/  I2FP.F32.U32 R2, UR45 ;  /* 0x0000002d00027c45 */ /* 0x010fca0008201000 */
[----:B------:R-:W2:Y:S01]  /*19f0*/  F2I.U32.TRUNC.NTZ R3, R3 ;  /* 0x0000000300037305 */ /* 0x000ea2000020f000 */
[----:B---3--:R-:W-:Y:S01]  /*1a00*/  FMUL R2, R2, UR4 ;  /* 0x0000000402027c20 */ /* 0x008fe20008400000 */
[----:B------:R-:W-:-:S06]  /*1a10*/  USHF.L.U32 UR25, UR7, 0x7, URZ ;  /* 0x0000000707197899 */ /* 0x000fcc00080006ff */
[----:B------:R-:W3:Y:S01]  /*1a20*/  F2I.U32.TRUNC.NTZ R2, R2 ;  /* 0x0000000200027305 */ /* 0x000ee2000020f000 */
[----:B------:R-:W-:Y:S01]  /*1a30*/  ULOP3.LUT UR25, UR25, 0x80, URZ, 0xc0, !UPT ;  /* 0x0000008019197892 */ /* 0x000fe2000f8ec0ff */
[----:B--2---:R-:W-:Y:S02]  /*1a40*/  R2UR UR4, R3 ;  /* 0x00000000030472ca */ /* 0x004fe400000e0000 */
[----:B---3--:R-:W-:Y:S02]  /*1a50*/  R2UR UR6, R2 ;  /* 0x00000000020672ca */ /* 0x008fe400000e0000 */
[----:B------:R-:W-:-:S09]  /*1a60*/  PRMT R2, RZ, 0x7610, R2 ;  /* 0x00007610ff027816 */ /* 0x000fd20000000002 */
[----:B------:R-:W-:-:S04]  /*1a70*/  UIADD3 UR5, UPT, UPT, -UR4, URZ, URZ ;  /* 0x000000ff04057290 */ /* 0x000fc8000fffe1ff */
[----:B------:R-:W-:Y:S02]  /*1a80*/  UIMAD UR59, UR59, UR5, UR46 ;  /* 0x000000053b3b72a4 */ /* 0x000fe4000f8e022e */
[----:B------:R-:W-:-:S04]  /*1a90*/  UIADD3 UR4, UPT, UPT, -UR6, URZ, URZ ;  /* 0x000000ff06047290 */ /* 0x000fc8000fffe1ff */
[----:B------:R-:W-:Y:S01]  /*1aa0*/  UIMAD UR58, UR58, UR4, UR45 ;  /* 0x000000043a3a72a4 */ /* 0x000fe2000f8e022d */
[----:B-1----:R-:W-:Y:S11]  /*1ab0*/  BRA.U UP5, `(.L_x_18) ;  /* 0x0000000105247547 */ /* 0x002ff6000b800000 */
[----:B------:R-:W-:-:S04]  /*1ac0*/  UISETP.NE.AND UP0, UPT, UR58, URZ, UPT ;  /* 0x000000ff3a00728c */ /* 0x000fc8000bf05270 */
[----:B------:R-:W-:-:S04]  /*1ad0*/  UISETP.EQ.OR UP0, UPT, UR59, URZ, !UP0 ;  /* 0x000000ff3b00728c */ /* 0x000fc8000c702670 */
[----:B------:R-:W-:Y:S02]  /*1ae0*/  USEL UR5, URZ, 0x1, !UP0 ;  /* 0x00000001ff057887 */ /* 0x000fe4000c000000 */
[----:B------:R-:W-:-:S04]  /*1af0*/  UISETP.NE.AND UP0, UPT, UR58, URZ, UPT ;  /* 0x000000ff3a00728c */ /* 0x000fc8000bf05270 */
[----:B------:R-:W-:Y:S02]  /*1b00*/  USEL UR4, URZ, 0x2, UP0 ;  /* 0x00000002ff047887 */ /* 0x000fe40008000000 */
[----:B------:R-:W-:-:S04]  /*1b10*/  UISETP.NE.AND UP0, UPT, UR59, 0x1, UPT ;  /* 0x000000013b00788c */ /* 0x000fc8000bf05270 */
[----:B------:R-:W-:-:S04]  /*1b20*/  USEL UR4, UR4, 0x2, UP0 ;  /* 0x0000000204047887 */ /* 0x000fc80008000000 */
[----:B------:R-:W-:-:S06]  /*1b30*/  UIADD3 UR4, UPT, UPT, UR5, UR4, URZ ;  /* 0x0000000405047290 */ /* 0x000fcc000fffe0ff */
[----:B------:R-:W-:-:S07]  /*1b40*/  MOV R2, UR4 ;  /* 0x0000000400027c02 */ /* 0x000fce0008000f00 */
.L_x_18:
[----:B------:R-:W1:Y:S01]  /*1b50*/  S2UR UR36, SR_CTAID.Z ;  /* 0x00000000002479c3 */ /* 0x000e620000002700 */
[----:B------:R-:W-:-:S09]  /*1b60*/  UISETP.GE.AND UP0, UPT, UR19, 0x1, UPT ;  /* 0x000000011300788c */ /* 0x000fd2000bf06270 */
[----:B------:R-:W-:Y:S05]  /*1b70*/  BRA.U !UP0, `(.L_x_19) ;  /* 0x0000000108d47547 */ /* 0x000fea000b800000 */
[----:B------:R-:W2:Y:S01]  /*1b80*/  LDCU.128 UR12, c[0x0][0xb10] ;  /* 0x00016200ff0c77ac */ /* 0x000ea20008000c00 */
[----:B------:R-:W3:Y:S01]  /*1b90*/  LDCU UR20, c[0x0][0xb0c] ;  /* 0x00016180ff1477ac */ /* 0x000ee20008000800 */
[----:B------:R-:W4:Y:S01]  /*1ba0*/  LDCU UR6, c[0x0][0x370] ;  /* 0x00006e00ff0677ac */ /* 0x000f220008000800 */
[----:B------:R-:W1:Y:S01]  /*1bb0*/  LDCU UR7, c[0x0][0x374] ;  /* 0x00006e80ff0777ac */ /* 0x000e620008000800 */
[----:B------:R-:W1:Y:S01]  /*1bc0*/  LDCU UR21, c[0x0][0xb20] ;  /* 0x00016400ff1577ac */ /* 0x000e620008000800 */
[----:B--2---:R-:W-:Y:S02]  /*1bd0*/  UIMAD.WIDE.U32 UR4, UR46, UR12, URZ ;  /* 0x0000000c2e0472a5 */ /* 0x004fe4000f8e00ff */
[----:B---3--:R-:W-:Y:S01]  /*1be0*/  UISETP.NE.AND UP0, UPT, UR20, 0x1, UPT ;  /* 0x000000011400788c */ /* 0x008fe2000bf05270 */
[----:B------:R-:W2:Y:S01]  /*1bf0*/  LDCU.64 UR8, c[0x0][0xb28] ;  /* 0x00016500ff0877ac */ /* 0x000ea20008000a00 */
[----:B----4-:R-:W-:-:S03]  /*1c00*/  UIMAD.WIDE.U32 UR10, UR6, UR12, URZ ;  /* 0x0000000c060a72a5 */ /* 0x010fc6000f8e00ff */
[----:B------:R-:W-:Y:S01]  /*1c10*/  UMOV UR4, UR5 ;  /* 0x0000000500047c82 */ /* 0x000fe20008000000 */
[----:B------:R-:W-:Y:S02]  /*1c20*/  UISETP.NE.AND UP2, UPT, UR19, 0x1, UPT ;  /* 0x000000011300788c */ /* 0x000fe4000bf45270 */
[----:B------:R-:W-:Y:S01]  /*1c30*/  USHF.R.U32.HI UR4, URZ, UR13, UR4 ;  /* 0x0000000dff047299 */ /* 0x000fe20008011604 */
[----:B------:R-:W-:Y:S01]  /*1c40*/  UMOV UR10, UR11 ;  /* 0x0000000b000a7c82 */ /* 0x000fe20008000000 */
[----:B------:R-:W-:Y:S02]  /*1c50*/  UIMAD.WIDE.U32 UR16, UR45, UR15, URZ ;  /* 0x0000000f2d1072a5 */ /* 0x000fe4000f8e00ff */
[----:B------:R-:W-:Y:S02]  /*1c60*/  USEL UR5, UR46, UR4, !UP0 ;  /* 0x000000042e057287 */ /* 0x000fe4000c000000 */
[----:B------:R-:W-:Y:S02]  /*1c70*/  @UP0 USHF.R.U32.HI UR6, URZ, UR13, UR10 ;  /* 0x0000000dff060299 */ /* 0x000fe4000801160a */
[----:B------:R-:W-:-:S02]  /*1c80*/  UISETP.NE.AND UP0, UPT, UR14, 0x1, UPT ;  /* 0x000000010e00788c */ /* 0x000fc4000bf05270 */
[----:B-1----:R-:W-:Y:S02]  /*1c90*/  UIMAD.WIDE.U32 UR10, UR7, UR15, URZ ;  /* 0x0000000f070a72a5 */ /* 0x002fe4000f8e00ff */
[----:B--2---:R-:W-:Y:S01]  /*1ca0*/  UIMAD.WIDE.U32 UR12, UR6, UR8, URZ ;  /* 0x00000008060c72a5 */ /* 0x004fe2000f8e00ff */
[----:B------:R-:W-:Y:S02]  /*1cb0*/  UMOV UR4, UR17 ;  /* 0x0000001100047c82 */ /* 0x000fe40008000000 */
[----:B------:R-:W-:Y:S02]  /*1cc0*/  USHF.R.U32.HI UR4, URZ, UR21, UR4 ;  /* 0x00000015ff047299 */ /* 0x000fe40008011604 */
[----:B------:R-:W-:Y:S02]  /*1cd0*/  UMOV UR10, UR11 ;  /* 0x0000000b000a7c82 */ /* 0x000fe40008000000 */
[----:B------:R-:W-:Y:S01]  /*1ce0*/  UMOV UR12, UR13 ;  /* 0x0000000d000c7c82 */ /* 0x000fe20008000000 */
[----:B------:R-:W-:-:S02]  /*1cf0*/  @UP0 USHF.R.U32.HI UR7, URZ, UR21, UR10 ;  /* 0x00000015ff070299 */ /* 0x000fc4000801160a */
[----:B------:R-:W-:Y:S02]  /*1d00*/  USEL UR4, UR45, UR4, !UP0 ;  /* 0x000000042d047287 */ /* 0x000fe4000c000000 */
[----:B------:R-:W-:Y:S02]  /*1d10*/  UIMAD.WIDE.U32 UR10, UR7, UR8, URZ ;  /* 0x00000008070a72a5 */ /* 0x000fe4000f8e00ff */
[----:B------:R-:W-:Y:S02]  /*1d20*/  @UP2 USHF.R.U32.HI UR6, URZ, UR9, UR12 ;  /* 0x00000009ff062299 */ /* 0x000fe4000801160c */
[----:B------:R-:W-:-:S03]  /*1d30*/  UIMAD.WIDE.U32 UR12, UR4, UR8, URZ ;  /* 0x00000008040c72a5 */ /* 0x000fc6000f8e00ff */
[----:B------:R-:W-:Y:S02]  /*1d40*/  UMOV UR10, UR11 ;  /* 0x0000000b000a7c82 */ /* 0x000fe40008000000 */
[----:B------:R-:W-:Y:S02]  /*1d50*/  @UP2 USHF.R.U32.HI UR7, URZ, UR9, UR10 ;  /* 0x00000009ff072299 */ /* 0x000fe4000801160a */
[----:B------:R-:W-:Y:S02]  /*1d60*/  UIMAD UR10, UR6, UR19, URZ ;  /* 0x00000013060a72a4 */ /* 0x000fe4000f8e02ff */
[----:B------:R-:W-:-:S04]  /*1d70*/  UIMAD UR7, UR7, UR19, URZ ;  /* 0x00000013070772a4 */ /* 0x000fc8000f8e02ff */
[----:B------:R-:W-:-:S03]  /*1d80*/  UISETP.GE.AND UP0, UPT, UR4, UR7, UPT ;  /* 0x000000070400728c */ /* 0x000fc6000bf06270 */
[----:B------:R-:W-:Y:S01]  /*1d90*/  UMOV UR7, UR13 ;  /* 0x0000000d00077c82 */ /* 0x000fe20008000000 */
[----:B------:R-:W-:Y:S02]  /*1da0*/  UISETP.GE.OR UP0, UPT, UR5, UR10, UP0 ;  /* 0x0000000a0500728c */ /* 0x000fe40008706670 */
[----:B------:R-:W-:Y:S02]  /*1db0*/  UIMAD.WIDE.U32 UR10, UR5, UR8, URZ ;  /* 0x00000008050a72a5 */ /* 0x000fe4000f8e00ff */
[----:B------:R-:W-:Y:S02]  /*1dc0*/  USHF.R.U32.HI UR7, URZ, UR9, UR7 ;  /* 0x00000009ff077299 */ /* 0x000fe40008011607 */
[----:B------:R-:W-:Y:S02]  /*1dd0*/  UIADD3 UR10, UPT, UPT, -UR4, URZ, URZ ;  /* 0x000000ff040a7290 */ /* 0x000fe4000fffe1ff */
[----:B------:R-:W-:Y:S02]  /*1de0*/  USEL UR7, UR4, UR7, !UP2 ;  /* 0x0000000704077287 */ /* 0x000fe4000d000000 */
[----:B------:R-:W-:Y:S01]  /*1df0*/  UIMAD UR10, UR14, UR10, UR45 ;  /* 0x0000000a0e0a72a4 */ /* 0x000fe2000f8e022d */
[----:B------:R-:W-:Y:S01]  /*1e00*/  @!UP0 UMOV UR8, UR11 ;  /* 0x0000000b00088c82 */ /* 0x000fe20008000000 */
[----:B------:R-:W-:-:S02]  /*1e10*/  UIADD3 UR11, UPT, UPT, -UR5, URZ, URZ ;  /* 0x000000ff050b7290 */ /* 0x000fc4000fffe1ff */
[----:B------:R-:W-:Y:S02]  /*1e20*/  @!UP0 USHF.R.U32.HI UR8, URZ, UR9, UR8 ;  /* 0x00000009ff088299 */ /* 0x000fe40008011608 */
[----:B------:R-:W-:Y:S02]  /*1e30*/  UIADD3 UR9, UPT, UPT, -UR7, URZ, URZ ;  /* 0x000000ff07097290 */ /* 0x000fe4000fffe1ff */
[----:B------:R-:W-:Y:S02]  /*1e40*/  @!UP0 USEL UR8, UR5, UR8, !UP2 ;  /* 0x0000000805088287 */ /* 0x000fe4000d000000 */
[----:B------:R-:W-:Y:S02]  /*1e50*/  UIMAD UR9, UR19, UR9, UR4 ;  /* 0x00000009130972a4 */ /* 0x000fe4000f8e0204 */
[----:B------:R-:W-:Y:S02]  /*1e60*/  @!UP0 UIADD3 UR7, UPT, UPT, UR7, -UR8, URZ ;  /* 0x8000000807078290 */ /* 0x000fe4000fffe0ff */
[----:B------:R-:W-:-:S02]  /*1e70*/  @!UP0 UIMAD UR6, UR9, UR6, UR8 ;  /* 0x00000006090682a4 */ /* 0x000fc4000f8e0208 */
[----:B------:R-:W-:Y:S02]  /*1e80*/  @!UP0 UIMAD UR4, UR7, UR19, UR5 ;  /* 0x00000013070482a4 */ /* 0x000fe4000f8e0205 */
[----:B------:R-:W-:Y:S02]  /*1e90*/  UIMAD UR46, UR20, UR11, UR46 ;  /* 0x0000000b142e72a4 */ /* 0x000fe4000f8e022e */
[----:B------:R-:W-:Y:S01]  /*1ea0*/  UIMAD UR45, UR4, UR14, UR10 ;  /* 0x0000000e042d72a4 */ /* 0x000fe2000f8e020a */
[----:B------:R-:W-:Y:S02]  /*1eb0*/  @!UP0 UMOV UR5, UR6 ;  /* 0x0000000600058c82 */ /* 0x000fe40008000000 */
[----:B------:R-:W-:-:S12]  /*1ec0*/  UIMAD UR46, UR5, UR20, UR46 ;  /* 0x00000014052e72a4 */ /* 0x000fd8000f8e022e */
.L_x_19:
[----:B------:R-:W-:-:S09]  /*1ed0*/  UISETP.NE.AND UP0, UPT, UR22, 0x1, UPT ;  /* 0x000000011600788c */ /* 0x000fd2000bf05270 */
[----:B------:R-:W-:Y:S05]  /*1ee0*/  BRA.U UP0, `(.L_x_20) ;  /* 0x0000000100407547 */ /* 0x000fea000b800000 */
[----:B------:R-:W2:Y:S01]  /*1ef0*/  LDCU.128 UR8, c[0x0][0xb10] ;  /* 0x00016200ff0877ac */ /* 0x000ea20008000c00 */
[----:B------:R-:W3:Y:S01]  /*1f00*/  LDCU UR12, c[0x0][0xb0c] ;  /* 0x00016180ff0c77ac */ /* 0x000ee20008000800 */
[----:B------:R-:W4:Y:S01]  /*1f10*/  LDCU UR13, c[0x0][0xb20] ;  /* 0x00016400ff0d77ac */ /* 0x000f220008000800 */
[----:B--2---:R-:W-:Y:S02]  /*1f20*/  UIMAD.WIDE.U32 UR4, UR46, UR8, URZ ;  /* 0x000000082e0472a5 */ /* 0x004fe4000f8e00ff */
[----:B------:R-:W-:Y:S02]  /*1f30*/  UIMAD.WIDE.U32 UR6, UR45, UR11, URZ ;  /* 0x0000000b2d0672a5 */ /* 0x000fe4000f8e00ff */
[----:B---3--:R-:W-:Y:S02]  /*1f40*/  UISETP.NE.AND UP0, UPT, UR12, 0x1, UPT ;  /* 0x000000010c00788c */ /* 0x008fe4000bf05270 */
[----:B------:R-:W-:-:S03]  /*1f50*/  USHF.R.U32.HI UR5, URZ, UR9, UR5 ;  /* 0x00000009ff057299 */ /* 0x000fc60008011605 */
[----:B------:R-:W-:Y:S01]  /*1f60*/  UMOV UR4, UR7 ;  /* 0x0000000700047c82 */ /* 0x000fe20008000000 */
[----:B------:R-:W-:Y:S02]  /*1f70*/  USEL UR5, UR46, UR5, !UP0 ;  /* 0x000000052e057287 */ /* 0x000fe4000c000000 */
[----:B------:R-:W-:Y:S02]  /*1f80*/  UISETP.NE.AND UP0, UPT, UR10, 0x1, UPT ;  /* 0x000000010a00788c */ /* 0x000fe4000bf05270 */
[----:B----4-:R-:W-:-:S04]  /*1f90*/  USHF.R.U32.HI UR4, URZ, UR13, UR4 ;  /* 0x0000000dff047299 */ /* 0x010fc80008011604 */
[----:B------:R-:W-:-:S04]  /*1fa0*/  USEL UR4, UR45, UR4, !UP0 ;  /* 0x000000042d047287 */ /* 0x000fc8000c000000 */
[----:B------:R-:W-:Y:S02]  /*1fb0*/  UIADD3 UR6, UPT, UPT, UR5, -UR4, URZ ;  /* 0x8000000405067290 */ /* 0x000fe4000fffe0ff */
[----:B------:R-:W-:Y:S02]  /*1fc0*/  UIADD3 UR4, UPT, UPT, -UR5, UR4, URZ ;  /* 0x0000000405047290 */ /* 0x000fe4000fffe1ff */
[----:B------:R-:W-:Y:S02]  /*1fd0*/  UIMAD UR45, UR6, UR10, UR45 ;  /* 0x0000000a062d72a4 */ /* 0x000fe4000f8e022d */
[----:B------:R-:W-:-:S12]  /*1fe0*/  UIMAD UR46, UR4, UR12, UR46 ;  /* 0x0000000c042e72a4 */ /* 0x000fd8000f8e022e */
.L_x_20:
[----:B------:R-:W-:Y:S01]  /*1ff0*/  UISETP.NE.AND UP0, UPT, UR18, 0x2, UPT ;  /* 0x000000021200788c */ /* 0x000fe2000bf05270 */
[----:B------:R-:W-:Y:S09]  /*2000*/  BRA.U !UP6, `(.L_x_21) ;  /* 0x000000010e0c7547 */ /* 0x000ff2000b800000 */
[----:B------:R-:W-:Y:S01]  /*2010*/  UCGABAR_WAIT ;  /* 0x0000000000007dc7 */ /* 0x000fe20008000000 */
[----:B------:R-:W-:Y:S01]  /*2020*/  CCTL.IVALL ;  /* 0x00000000ff00798f */ /* 0x000fe20002000000 */
[----:B------:R-:W-:Y:S05]  /*2030*/  BRA `(.L_x_22) ;  /* 0x0000000000047947 */ /* 0x000fea0003800000 */
.L_x_21:
[----:B------:R-:W-:Y:S06]  /*2040*/  BAR.SYNC.DEFER_BLOCKING 0x0 ;  /* 0x0000000000007b1d */ /* 0x000fec0000010000 */
.L_x_22:
[----:B------:R-:W-:Y:S05]  /*2050*/  BRA.U UP0, `(.L_x_23) ;  /* 0x0000001500747547 */ /* 0x000fea000b800000 */
[----:B------:R-:W2:Y:S01]  /*2060*/  LDCU UR6, c[0x0][0x38c] ;  /* 0x00007180ff0677ac */ /* 0x000ea20008000800 */
[----:B------:R-:W3:Y:S01]  /*2070*/  S2UR UR7, SR_CgaCtaId ;  /* 0x00000000000779c3 */ /* 0x000ee20000008800 */
[----:B------:R-:W-:Y:S01]  /*2080*/  PLOP3.LUT P1, PT, PT, PT, UP3, 0x80, 0x8 ;  /* 0x000000000008781c */ /* 0x000fe20003f2f038 */
[----:B------:R-:W-:Y:S01]  /*2090*/  IMAD.MOV.U32 R12, RZ, RZ, 0x1 ;  /* 0x00000001ff0c7424 */ /* 0x000fe200078e00ff */
[----:B------:R-:W-:Y:S01]  /*20a0*/  UMOV UR13, 0x400 ;  /* 0x00000400000d7882 */ /* 0x000fe20000000000 */
[----:B------:R-:W-:Y:S01]  /*20b0*/  UISETP.NE.AND UP1, UPT, UR18, URZ, UPT ;  /* 0x000000ff1200728c */ /* 0x000fe2000bf25270 */
[----:B------:R-:W-:Y:S01]  /*20c0*/  ISETP.EQ.OR P2, PT, R0, RZ, P3 ;  /* 0x000000ff0000720c */ /* 0x000fe20001f42670 */
[----:B------:R-:W-:Y:S01]  /*20d0*/  USEL UR21, URZ, 0x1, UP4 ;  /* 0x00000001ff157887 */ /* 0x000fe2000a000000 */
[----:B------:R-:W-:Y:S02]  /*20e0*/  PLOP3.LUT P1, PT, P1, PT, PT, 0x8, 0x80 ;  /* 0x000000000080781c */ /* 0x000fe40000f2e170 */
[----:B------:R-:W-:Y:S01]  /*20f0*/  CS2R R10, SRZ ;  /* 0x00000000000a7805 */ /* 0x000fe2000001ff00 */
[----:B------:R-:W-:Y:S01]  /*2100*/  IMAD.MOV.U32 R9, RZ, RZ, RZ ;  /* 0x000000ffff097224 */ /* 0x000fe200078e00ff */
[----:B------:R-:W4:Y:S01]  /*2110*/  LDCU UR40, c[0x0][0x370] ;  /* 0x00006e00ff2877ac */ /* 0x000f220008000800 */
[----:B------:R-:W-:Y:S01]  /*2120*/  IMAD.MOV.U32 R8, RZ, RZ, 0x1 ;  /* 0x00000001ff087424 */ /* 0x000fe200078e00ff */
[----:B------:R-:W1:Y:S01]  /*2130*/  LDCU.64 UR26, c[0x0][0x348] ;  /* 0x00006900ff1a77ac */ /* 0x000e620008000a00 */
[----:B--2---:R-:W-:-:S02]  /*2140*/  UIADD3 UR5, UPT, UPT, UR6, 0xf, URZ ;  /* 0x0000000f06057890 */ /* 0x004fc4000fffe0ff */
[----:B------:R-:W-:Y:S02]  /*2150*/  USHF.R.U32.HI UR48, URZ, 0x4, UR25 ;  /* 0x00000004ff307899 */ /* 0x000fe40008011619 */
[----:B------:R-:W-:Y:S02]  /*2160*/  USHF.R.S32.HI UR4, URZ, 0x1f, UR5 ;  /* 0x0000001fff047899 */ /* 0x000fe40008011405 */
[----:B---3--:R-:W-:Y:S02]  /*2170*/  ULEA UR13, UR7, UR13, 0x18 ;  /* 0x0000000d070d7291 */ /* 0x008fe4000f8ec0ff */
[----:B------:R-:W-:Y:S02]  /*2180*/  ULEA.HI UR4, UR4, UR5, URZ, 0x4 ;  /* 0x0000000504047291 */ /* 0x000fe4000f8f20ff */
[----:B------:R-:W-:Y:S02]  /*2190*/  ULEA UR29, UR25, UR13, 0x1 ;  /* 0x0000000d191d7291 */ /* 0x000fe4000f8e08ff */
[----:B------:R-:W-:-:S02]  /*21a0*/  USHF.R.S32.HI UR43, URZ, 0x4, UR4 ;  /* 0x00000004ff2b7899 */ /* 0x000fc40008011404 */
[----:B------:R-:W-:Y:S02]  /*21b0*/  UIADD3 UR4, UPT, UPT, UR6, -0x1, URZ ;  /* 0xffffffff06047890 */ /* 0x000fe4000fffe0ff */
[----:B------:R-:W-:Y:S02]  /*21c0*/  UISETP.LT.U32.AND UP0, UPT, UR43, 0x58, UPT ;  /* 0x000000582b00788c */ /* 0x000fe4000bf01070 */
[----:B------:R-:W-:Y:S02]  /*21d0*/  UISETP.GE.U32.AND UP2, UPT, UR4, -0x1f, UPT ;  /* 0xffffffe10400788c */ /* 0x000fe4000bf46070 */
[----:B------:R-:W-:Y:S02]  /*21e0*/  USEL UR41, UR43, 0x58, UP0 ;  /* 0x000000582b297887 */ /* 0x000fe40008000000 */
[----:B------:R-:W-:Y:S02]  /*21f0*/  UIADD3 UR49, UPT, UPT, UR6, 0x1e, URZ ;  /* 0x0000001e06317890 */ /* 0x000fe4000fffe0ff */
[----:B------:R-:W-:Y:S01]  /*2200*/  UIADD3 UR4, UPT, UPT, UR41, -0x1, URZ ;  /* 0xffffffff29047890 */ /* 0x000fe2000fffe0ff */
[----:B------:R-:W2:Y:S04]  /*2210*/  LDCU UR39, c[0x0][0x374] ;  /* 0x00006e80ff2777ac */ /* 0x000ea80008000800 */
[----:B------:R-:W-:-:S02]  /*2220*/  @UP2 UIADD3 UR4, UPT, UPT, UR41, URZ, URZ ;  /* 0x000000ff29042290 */ /* 0x000fc4000fffe0ff */
[----:B------:R-:W-:Y:S02]  /*2230*/  USEL UR21, UR21, 0x2, UP1 ;  /* 0x0000000215157887 */ /* 0x000fe40008800000 */
[----:B------:R-:W-:Y:S02]  /*2240*/  UIADD3 UR29, UPT, UPT, UR29, 0x2d800, URZ ;  /* 0x0002d8001d1d7890 */ /* 0x000fe4000fffe0ff */
[----:B------:R-:W-:Y:S02]  /*2250*/  UIADD3 UR47, UPT, UPT, UR43, -UR41, URZ ;  /* 0x800000292b2f7290 */ /* 0x000fe4000fffe0ff */
[----:B------:R-:W-:Y:S02]  /*2260*/  UIADD3 UR28, UPT, UPT, UR4, 0x1, URZ ;  /* 0x00000001041c7890 */ /* 0x000fe4000fffe0ff */
[----:B------:R-:W-:Y:S01]  /*2270*/  UIADD3 UR44, UPT, UPT, -UR4, URZ, URZ ;  /* 0x000000ff042c7290 */ /* 0x000fe2000fffe1ff */
[----:B-1--4-:R-:W-:-:S11]  /*2280*/  UMOV UR5, URZ ;  /* 0x000000ff00057c82 */ /* 0x012fd60008000000 */
.L_x_43:
[----:B-1----:R-:W1:Y:S02]  /*2290*/  S2UR UR4, SR_CgaCtaId ;  /* 0x00000000000479c3 */ /* 0x002e640000008800 */
[----:B-1----:R-:W-:-:S09]  /*22a0*/  UISETP.NE.AND UP0, UPT, UR4, URZ, UPT ;  /* 0x000000ff0400728c */ /* 0x002fd2000bf05270 */
[----:B------:R-:W-:Y:S05]  /*22b0*/  BRA.U UP0, `(.L_x_24) ;  /* 0x0000000100287547 */ /* 0x000fea000b800000 */
[----:B------:R-:W-:Y:S02]  /*22c0*/  LEA R0, R9, UR13, 0x3 ;  /* 0x0000000d09007c11 */ /* 0x000fe4000f8e18ff */
[----:B------:R-:W-:-:S04]  /*22d0*/  SHF.L.U32 R3, R8, 0x1f, RZ ;  /* 0x0000001f08037819 */ /* 0x000fc800000006ff */
[----:B------:R-:W1:Y:S02]  /*22e0*/  SYNCS.PHASECHK.TRANS64.TRYWAIT P0, [R0+URZ+0x620], R3 ;  /* 0x00062003000075a7 */ /* 0x000e6400080011ff */
[----:B-1----:R-:W-:Y:S05]  /*22f0*/  @!P0 BRA `(.L_x_25) ;  /* 0x0000004c008c8947 */ /* 0x002fea0003800000 */
.L_x_115:
[----:B------:R3:W-:Y:S01]  /*2300*/  SYNCS.ARRIVE.TRANS64.A1T0 RZ, [R0+URZ+0x610], RZ ;  /* 0x000610ff00ff79a7 */ /* 0x0007e200081000ff */
[----:B------:R-:W-:-:S05]  /*2310*/  VIADD R9, R9, 0x1 ;  /* 0x0000000109097836 */ /* 0x000fca0000000000 */
[----:B------:R-:W-:-:S04]  /*2320*/  ISETP.NE.AND P0, PT, R9, 0x2, PT ;  /* 0x000000020900780c */ /* 0x000fc80003f05270 */
[----:B-1----:R-:W-:Y:S02]  /*2330*/  SEL R3, RZ, 0x1, P0 ;  /* 0x00000001ff037807 */ /* 0x002fe40000000000 */
[----:B------:R-:W-:Y:S02]  /*2340*/  SEL R9, R9, RZ, P0 ;  /* 0x000000ff09097207 */ /* 0x000fe40000000000 */
[----:B------:R-:W-:-:S07]  /*2350*/  LOP3.LUT R8, R8, R3, RZ, 0x3c, !PT ;  /* 0x0000000308087212 */ /* 0x000fce00078e3cff */
.L_x_24:
[----:B------:R-:W-:Y:S01]  /*2360*/  ULEA UR4, UR5, UR13, 0x3 ;  /* 0x0000000d05047291 */ /* 0x000fe2000f8e18ff */
[----:B---3--:R-:W-:Y:S01]  /*2370*/  SHF.L.U32 R0, R12, 0x1f, RZ ;  /* 0x0000001f0c007819 */ /* 0x008fe200000006ff */
[----:B------:R-:W-:Y:S02]  /*2380*/  UISETP.GE.U32.AND UP0, UPT, UR49, 0x1f, UPT ;  /* 0x0000001f3100788c */ /* 0x000fe4000bf06070 */
[----:B------:R-:W-:Y:S02]  /*2390*/  USHF.L.U32 UR35, UR46, 0x6, URZ ;  /* 0x000000062e237899 */ /* 0x000fe400080006ff */
[----:B------:R-:W-:Y:S01]  /*23a0*/  ULEA UR19, UR45, UR48, 0x4 ;  /* 0x000000302d137291 */ /* 0x000fe2000f8e20ff */
[----:B------:R-:W-:Y:S02]  /*23b0*/  UMOV UR7, URZ ;  /* 0x000000ff00077c82 */ /* 0x000fe40008000000 */
[----:B------:R1:W3:Y:S02]  /*23c0*/  SYNCS.PHASECHK.TRANS64.TRYWAIT P0, [UR4+0x2c0], R0 ;  /* 0x0002c000ff0075a7 */ /* 0x0002e40008001104 */
[----:B------:R-:W-:Y:S07]  /*23d0*/  BRA.U !UP0, `(.L_x_26) ;  /* 0x0000000108c47547 */ /* 0x000fee000b800000 */
[----:B------:R-:W-:Y:S01]  /*23e0*/  UMOV UR10, UR44 ;  /* 0x0000002c000a7c82 */ /* 0x000fe20008000000 */
[----:B------:R-:W-:Y:S01]  /*23f0*/  UMOV UR4, UR5 ;  /* 0x0000000500047c82 */ /* 0x000fe20008000000 */
[----:B------:R-:W-:-:S05]  /*2400*/  UMOV UR34, URZ ;  /* 0x000000ff00227c82 */ /* 0x000fca0008000000 */
.L_x_32:
[----:B------:R-:W-:Y:S01]  /*2410*/  ULEA UR33, UR4, UR13, 0x3 ;  /* 0x0000000d04217291 */ /* 0x000fe2000f8e18ff */
[----:B------:R-:W-:Y:S01]  /*2420*/  @!P3 MOV R2, 0xa00 ;  /* 0x00000a000002b802 */ /* 0x000fe20000000f00 */
[----:B-1-34-:R-:W-:Y:S10]  /*2430*/  @P0 BRA `(.L_x_27) ;  /* 0x00000000000c0947 */ /* 0x01aff40003800000 */
[----:B------:R-:W-:-:S04]  /*2440*/  SHF.L.U32 R3, R12, 0x1f, RZ ;  /* 0x0000001f0c037819 */ /* 0x000fc800000006ff */
[----:B------:R-:W3:Y:S02]  /*2450*/  SYNCS.PHASECHK.TRANS64.TRYWAIT P0, [UR33+0x2c0], R3 ;  /* 0x0002c003ff0075a7 */ /* 0x000ee40008001121 */
[----:B---3--:R-:W-:Y:S05]  /*2460*/  @!P0 BRA `(.L_x_28) ;  /* 0x0000004c00448947 */ /* 0x008fea0003800000 */
.L_x_27:
[----:B------:R3:W-:Y:S01]  /*2470*/  @!P3 SYNCS.ARRIVE.TRANS64 RZ, [UR33], R2 ;  /* 0x00000002ffffb9a7 */ /* 0x0007e20008000021 */
[----:B------:R-:W-:Y:S02]  /*2480*/  ULOP3.LUT UR5, UR21, 0x2, URZ, 0xfc, !UPT ;  /* 0x0000000215057892 */ /* 0x000fe4000f8efcff */
[----:B------:R-:W-:Y:S02]  /*2490*/  UIADD3 UR10, UPT, UPT, UR10, 0x1, URZ ;  /* 0x000000010a0a7890 */ /* 0x000fe4000fffe0ff */
[----:B------:R-:W-:Y:S02]  /*24a0*/  UISETP.NE.AND UP0, UPT, UR5, 0x2, UPT ;  /* 0x000000020500788c */ /* 0x000fe4000bf05270 */
[----:B------:R-:W-:-:S07]  /*24b0*/  UISETP.NE.AND UP2, UPT, UR10, 0x1, UPT ;  /* 0x000000010a00788c */ /* 0x000fce000bf45270 */
[----:B------:R-:W-:Y:S05]  /*24c0*/  BRA.U UP0, `(.L_x_29) ;  /* 0x0000000100047547 */ /* 0x000fea000b800000 */
[----:B--2---:R-:W-:Y:S05]  /*24d0*/  BPT.TRAP 0x1 ;  /* 0x000000040000795c */ /* 0x004fea0000300000 */
.L_x_29:
[----:B------:R-:W-:Y:S04]  /*24e0*/  BSSY.RECONVERGENT B0, `(.L_x_30) ;  /* 0x0000003000007945 */ /* 0x000fe80003800200 */
[----:B------:R-:W-:Y:S05]  /*24f0*/  @P2 BRA `(.L_x_31) ;  /* 0x0000000000042947 */ /* 0x000fea0003800000 */
[----:B--2---:R-:W-:Y:S05]  /*2500*/  BPT.TRAP 0x1 ;  /* 0x000000040000795c */ /* 0x004fea0000300000 */
.L_x_31:
[----:B--2---:R-:W-:Y:S05]  /*2510*/  BSYNC.RECONVERGENT B0 ;  /* 0x0000000000007941 */ /* 0x004fea0003800200 */
.L_x_30:
[----:B------:R-:W-:Y:S02]  /*2520*/  UIADD3 UR5, UPT, UPT, UR4, 0x1, URZ ;  /* 0x0000000104057890 */ /* 0x000fe4000fffe0ff */
[----:B------:R-:W-:Y:S02]  /*2530*/  ULEA UR32, UR4, UR13, 0xb ;  /* 0x0000000d04207291 */ /* 0x000fe4000f8e58ff */
[----:B------:R-:W-:Y:S02]  /*2540*/  UISETP.NE.AND UP0, UPT, UR5, 0x58, UPT ;  /* 0x000000580500788c */ /* 0x000fe4000bf05270 */
[----:B------:R-:W-:Y:S02]  /*2550*/  ULEA UR4, UR4, UR25, 0x8 ;  /* 0x0000001904047291 */ /* 0x000fe4000f8e40ff */
[----:B------:R-:W-:Y:S02]  /*2560*/  USEL UR7, URZ, 0x1, UP0 ;  /* 0x00000001ff077887 */ /* 0x000fe40008000000 */
[----:B------:R-:W-:-:S02]  /*2570*/  USEL UR5, UR5, URZ, UP0 ;  /* 0x000000ff05057287 */ /* 0x000fc40008000000 */
[----:B------:R-:W-:Y:S02]  /*2580*/  UIADD3 UR8, UP1, UPT, UR26, 0x80, URZ ;  /* 0x000000801a087890 */ /* 0x000fe4000ff3e0ff */
[----:B------:R-:W-:Y:S01]  /*2590*/  ULEA UR6, UR5, UR13, 0x3 ;  /* 0x0000000d05067291 */ /* 0x000fe2000f8e18ff */
[----:B------:R-:W-:Y:S01]  /*25a0*/  LOP3.LUT R12, R12, UR7, RZ, 0x3c, !PT ;  /* 0x000000070c0c7c12 */ /* 0x000fe2000f8e3cff */
[----:B------:R-:W-:Y:S02]  /*25b0*/  ULEA UR4, UR4, UR13, 0x1 ;  /* 0x0000000d04047291 */ /* 0x000fe4000f8e08ff */
[----:B------:R-:W-:Y:S01]  /*25c0*/  UIADD3.X UR9, UPT, UPT, URZ, UR27, URZ, UP1, !UPT ;  /* 0x0000001bff097290 */ /* 0x000fe20008ffe4ff */
[----:B-1----:R-:W-:Y:S01]  /*25d0*/  SHF.L.U32 R0, R12, 0x1f, RZ ;  /* 0x0000001f0c007819 */ /* 0x002fe200000006ff */
[----:B------:R-:W-:Y:S02]  /*25e0*/  UIADD3 UR32, UPT, UPT, UR32, 0x1800, URZ ;  /* 0x0000180020207890 */ /* 0x000fe4000fffe0ff */
[----:B------:R-:W-:Y:S01]  /*25f0*/  UIADD3 UR16, UPT, UPT, UR4, 0x2d800, URZ ;  /* 0x0002d80004107890 */ /* 0x000fe2000fffe0ff */
[----:B------:R4:W1:Y:S01]  /*2600*/  SYNCS.PHASECHK.TRANS64.TRYWAIT P0, [UR6+0x2c0], R0 ;  /* 0x0002c000ff0075a7 */ /* 0x0008620008001106 */
[----:B------:R-:W-:Y:S01]  /*2610*/  UIADD3 UR6, UP0, UPT, UR26, 0x180, URZ ;  /* 0x000001801a067890 */ /* 0x000fe2000ff1e0ff */
[----:B------:R-:W-:Y:S01]  /*2620*/  UMOV UR14, 0x0 ;  /* 0x00000000000e7882 */ /* 0x000fe20000000000 */
[----:B------:R-:W-:-:S02]  /*2630*/  UMOV UR15, 0x10000000 ;  /* 0x10000000000f7882 */ /* 0x000fc40000000000 */
[----:B------:R-:W-:Y:S01]  /*2640*/  UIADD3.X UR7, UPT, UPT, URZ, UR27, URZ, UP0, !UPT ;  /* 0x0000001bff077290 */ /* 0x000fe200087fe4ff */
[----:B------:R2:W-:Y:S01]  /*2650*/  UTMALDG.3D [UR32], [UR8], desc[UR14] ;  /* 0x00000e20080075b4 */ /* 0x0005e20008011000 */
[----:B------:R-:W-:Y:S01]  /*2660*/  UMOV UR4, 0x30000 ;  /* 0x0003000000047882 */ /* 0x000fe20000000000 */
[----:B------:R-:W-:Y:S01]  /*2670*/  UMOV UR18, UR34 ;  /* 0x0000002200127c82 */ /* 0x000fe20008000000 */
[----:B------:R-:W-:Y:S01]  /*2680*/  UMOV UR20, UR36 ;  /* 0x0000002400147c82 */ /* 0x000fe20008000000 */
[----:B------:R-:W-:-:S04]  /*2690*/  UMOV UR17, UR33 ;  /* 0x0000002100117c82 */ /* 0x000fc80008000000 */
[----:B------:R3:W-:Y:S01]  /*26a0*/  UTMALDG.3D.MULTICAST [UR16], [UR6], UR4, desc[UR14] ;  /* 0x00000e10060073b4 */ /* 0x0007e20008011804 */
[----:B--2---:R-:W-:Y:S01]  /*26b0*/  UIADD3 UR34, UPT, UPT, UR34, 0x10, URZ ;  /* 0x0000001022227890 */ /* 0x004fe2000fffe0ff */
[----:B---3--:R-:W-:Y:S01]  /*26c0*/  UMOV UR7, UR28 ;  /* 0x0000001c00077c82 */ /* 0x008fe20008000000 */
[----:B------:R-:W-:Y:S01]  /*26d0*/  UMOV UR4, UR5 ;  /* 0x0000000500047c82 */ /* 0x000fe20008000000 */
[----:B------:R-:W-:Y:S09]  /*26e0*/  BRA.U UP2, `(.L_x_32) ;  /* 0xfffffffd02487547 */ /* 0x000ff2000b83ffff */
.L_x_26:
[----:B------:R-:W-:Y:S01]  /*26f0*/  ULEA UR4, UR5, UR13, 0x3 ;  /* 0x0000000d05047291 */ /* 0x000fe2000f8e18ff */
[----:B-1--4-:R-:W-:Y:S01]  /*2700*/  SHF.L.U32 R0, R12, 0x1f, RZ ;  /* 0x0000001f0c007819 */ /* 0x012fe200000006ff */
[----:B------:R-:W-:Y:S01]  /*2710*/  @!P1 SYNCS.ARRIVE.TRANS64.A1T0 RZ, [UR13+0x5a8], RZ ;  /* 0x0005a8ffffff99a7 */ /* 0x000fe2000810000d */
[----:B------:R-:W-:-:S06]  /*2720*/  UISETP.GT.AND UP0, UPT, UR43, UR41, UPT ;  /* 0x000000292b00728c */ /* 0x000fcc000bf04270 */
[----:B---3--:R1:W3:Y:S03]  /*2730*/  SYNCS.PHASECHK.TRANS64.TRYWAIT P0, [UR4+0x2c0], R0 ;  /* 0x0002c000ff0075a7 */ /* 0x0082e60008001104 */
[----:B------:R-:W-:Y:S05]  /*2740*/  BRA.U !UP0, `(.L_x_33) ;  /* 0x0000000108bc7547 */ /* 0x000fea000b800000 */
[----:B------:R-:W-:Y:S01]  /*2750*/  UIADD3 UR24, UPT, UPT, UR47, UR7, URZ ;  /* 0x000000072f187290 */ /* 0x000fe2000fffe0ff */
[----:B------:R-:W-:-:S11]  /*2760*/  UMOV UR4, UR5 ;  /* 0x0000000500047c82 */ /* 0x000fd60008000000 */
.L_x_39:
[----:B------:R-:W-:Y:S01]  /*2770*/  ULEA UR9, UR4, UR13, 0x3 ;  /* 0x0000000d04097291 */ /* 0x000fe2000f8e18ff */
[----:B---3--:R-:W-:Y:S01]  /*2780*/  @!P3 MOV R2, 0xa00 ;  /* 0x00000a000002b802 */ /* 0x008fe20000000f00 */
[----:B-1-3--:R-:W-:Y:S10]  /*2790*/  @P0 BRA `(.L_x_34) ;  /* 0x00000000000c0947 */ /* 0x00aff40003800000 */
[----:B------:R-:W-:-:S04]  /*27a0*/  SHF.L.U32 R3, R12, 0x1f, RZ ;  /* 0x0000001f0c037819 */ /* 0x000fc800000006ff */
[----:B------:R-:W3:Y:S02]  /*27b0*/  SYNCS.PHASECHK.TRANS64.TRYWAIT P0, [UR9+0x2c0], R3 ;  /* 0x0002c003ff0075a7 */ /* 0x000ee40008001109 */
[----:B---3--:R-:W-:Y:S05]  /*27c0*/  @!P0 BRA `(.L_x_35) ;  /* 0x0000004800848947 */ /* 0x008fea0003800000 */
.L_x_34:
[----:B------:R3:W-:Y:S01]  /*27d0*/  @!P3 SYNCS.ARRIVE.TRANS64 RZ, [UR9], R2 ;  /* 0x00000002ffffb9a7 */ /* 0x0007e20008000009 */
[----:B------:R-:W-:-:S04]  /*27e0*/  ULOP3.LUT UR5, UR21, 0x2, URZ, 0xfc, !UPT ;  /* 0x0000000215057892 */ /* 0x000fc8000f8efcff */
[----:B------:R-:W-:-:S09]  /*27f0*/  UISETP.NE.AND UP0, UPT, UR5, 0x2, UPT ;  /* 0x000000020500788c */ /* 0x000fd2000bf05270 */
[----:B------:R-:W-:Y:S05]  /*2800*/  BRA.U UP0, `(.L_x_36) ;  /* 0x0000000100047547 */ /* 0x000fea000b800000 */
[----:B--2---:R-:W-:Y:S05]  /*2810*/  BPT.TRAP 0x1 ;  /* 0x000000040000795c */ /* 0x004fea0000300000 */
.L_x_36:
[----:B------:R-:W-:Y:S04]  /*2820*/  BSSY.RECONVERGENT B0, `(.L_x_37) ;  /* 0x0000003000007945 */ /* 0x000fe80003800200 */
[----:B------:R-:W-:Y:S05]  /*2830*/  @P2 BRA `(.L_x_38) ;  /* 0x0000000000042947 */ /* 0x000fea0003800000 */
[----:B--2---:R-:W-:Y:S05]  /*2840*/  BPT.TRAP 0x1 ;  /* 0x000000040000795c */ /* 0x004fea0000300000 */
.L_x_38:
[----:B--2---:R-:W-:Y:S05]  /*2850*/  BSYNC.RECONVERGENT B0 ;  /* 0x0000000000007941 */ /* 0x004fea0003800200 */
.L_x_37:
[----:B------:R-:W-:Y:S02]  /*2860*/  UIADD3 UR5, UPT, UPT, UR4, 0x1, URZ ;  /* 0x0000000104057890 */ /* 0x000fe4000fffe0ff */
[----:B------:R-:W-:Y:S02]  /*2870*/  UIADD3 UR14, UP1, UPT, UR26, 0x80, URZ ;  /* 0x000000801a0e7890 */ /* 0x000fe4000ff3e0ff */
[----:B------:R-:W-:Y:S02]  /*2880*/  UISETP.NE.AND UP0, UPT, UR5, 0x58, UPT ;  /* 0x000000580500788c */ /* 0x000fe4000bf05270 */
[----:B------:R-:W-:Y:S02]  /*2890*/  USHF.L.U32 UR10, UR7, 0x4, URZ ;  /* 0x00000004070a7899 */ /* 0x000fe400080006ff */
[----:B------:R-:W-:Y:S02]  /*28a0*/  USEL UR8, URZ, 0x1, UP0 ;  /* 0x00000001ff087887 */ /* 0x000fe40008000000 */
[----:B------:R-:W-:-:S02]  /*28b0*/  USEL UR5, UR5, URZ, UP0 ;  /* 0x000000ff05057287 */ /* 0x000fc40008000000 */
[----:B------:R-:W-:Y:S02]  /*28c0*/  UIADD3 UR22, UP0, UPT, UR26, 0x180, URZ ;  /* 0x000001801a167890 */ /* 0x000fe4000ff1e0ff */
[----:B------:R-:W-:Y:S01]  /*28d0*/  LOP3.LUT R12, R12, UR8, RZ, 0x3c, !PT ;  /* 0x000000080c0c7c12 */ /* 0x000fe2000f8e3cff */
[----:B------:R-:W-:Y:S02]  /*28e0*/  ULEA UR8, UR4, UR13, 0xb ;  /* 0x0000000d04087291 */ /* 0x000fe4000f8e58ff */
[----:B------:R-:W-:Y:S01]  /*28f0*/  ULEA UR6, UR5, UR13, 0x3 ;  /* 0x0000000d05067291 */ /* 0x000fe2000f8e18ff */
[----:B-1----:R-:W-:Y:S01]  /*2900*/  SHF.L.U32 R0, R12, 0x1f, RZ ;  /* 0x0000001f0c007819 */ /* 0x002fe200000006ff */
[----:B------:R-:W-:Y:S02]  /*2910*/  UIADD3 UR8, UPT, UPT, UR8, 0x1800, URZ ;  /* 0x0000180008087890 */ /* 0x000fe4000fffe0ff */
[----:B------:R-:W-:Y:S02]  /*2920*/  UIADD3.X UR15, UPT, UPT, URZ, UR27, URZ, UP1, !UPT ;  /* 0x0000001bff0f7290 */ /* 0x000fe40008ffe4ff */
[----:B------:R-:W-:-:S02]  /*2930*/  ULEA UR16, UR4, UR29, 0x9 ;  /* 0x0000001d04107291 */ /* 0x000fc4000f8e48ff */
[----:B------:R-:W-:Y:S01]  /*2940*/  UIADD3.X UR23, UPT, UPT, URZ, UR27, URZ, UP0, !UPT ;  /* 0x0000001bff177290 */ /* 0x000fe200087fe4ff */
[----:B------:R4:W1:Y:S01]  /*2950*/  SYNCS.PHASECHK.TRANS64.TRYWAIT P0, [UR6+0x2c0], R0 ;  /* 0x0002c000ff0075a7 */ /* 0x0008620008001106 */
[----:B------:R-:W-:Y:S01]  /*2960*/  UMOV UR30, 0x0 ;  /* 0x00000000001e7882 */ /* 0x000fe20000000000 */
[----:B------:R-:W-:Y:S01]  /*2970*/  UMOV UR31, 0x10000000 ;  /* 0x10000000001f7882 */ /* 0x000fe20000000000 */
[----:B------:R-:W-:Y:S01]  /*2980*/  UMOV UR11, UR35 ;  /* 0x00000023000b7c82 */ /* 0x000fe20008000000 */
[----:B------:R-:W-:Y:S01]  /*2990*/  UMOV UR12, UR36 ;  /* 0x00000024000c7c82 */ /* 0x000fe20008000000 */
[----:B------:R-:W-:Y:S01]  /*29a0*/  UMOV UR6, 0x30000 ;  /* 0x0003000000067882 */ /* 0x000fe20000000000 */
[----:B------:R-:W-:Y:S01]  /*29b0*/  UMOV UR20, UR36 ;  /* 0x0000002400147c82 */ /* 0x000fe20008000000 */
[----:B------:R-:W-:Y:S01]  /*29c0*/  UMOV UR17, UR9 ;  /* 0x0000000900117c82 */ /* 0x000fe20008000000 */
[----:B------:R-:W-:Y:S01]  /*29d0*/  UMOV UR18, UR10 ;  /* 0x0000000a00127c82 */ /* 0x000fe20008000000 */
[----:B------:R4:W-:Y:S01]  /*29e0*/  UTMALDG.3D [UR8], [UR14], desc[UR30] ;  /* 0x00001e080e0075b4 */ /* 0x0009e20008011000 */
[----:B------:R-:W-:Y:S01]  /*29f0*/  UIADD3 UR7, UPT, UPT, UR7, 0x1, URZ ;  /* 0x0000000107077890 */ /* 0x000fe2000fffe0ff */
[----:B------:R-:W-:-:S03]  /*2a00*/  UMOV UR4, UR5 ;  /* 0x0000000500047c82 */ /* 0x000fc60008000000 */
[----:B------:R-:W-:Y:S01]  /*2a10*/  UISETP.NE.AND UP0, UPT, UR7, UR24, UPT ;  /* 0x000000180700728c */ /* 0x000fe2000bf05270 */
[----:B------:R4:W-:Y:S08]  /*2a20*/  UTMALDG.3D.MULTICAST [UR16], [UR22], UR6, desc[UR30] ;  /* 0x00001e10160073b4 */ /* 0x0009f00008011806 */
[----:B----4-:R-:W-:Y:S05]  /*2a30*/  BRA.U UP0, `(.L_x_39) ;  /* 0xfffffffd004c7547 */ /* 0x010fea000b83ffff */
.L_x_33:
[C---:B------:R-:W-:Y:S01]  /*2a40*/  LEA R3, R11.reuse, UR13, 0x3 ;  /* 0x0000000d0b037c11 */ /* 0x040fe2000f8e18ff */
[----:B------:R-:W-:Y:S01]  /*2a50*/  NOP ;  /* 0x0000000000007918 */ /* 0x000fe20000000000 */
[----:B-1----:R-:W-:Y:S02]  /*2a60*/  SHF.L.U32 R0, R10, 0x1f, RZ ;  /* 0x0000001f0a007819 */ /* 0x002fe400000006ff */
[----:B------:R-:W-:Y:S02]  /*2a70*/  LEA R5, R11, UR13, 0x4 ;  /* 0x0000000d0b057c11 */ /* 0x000fe4000f8e20ff */
[----:B---3--:R-:W1:Y:S02]  /*2a80*/  SYNCS.PHASECHK.TRANS64.TRYWAIT P0, [R3+URZ+0x5b0], R0 ;  /* 0x0005b000030075a7 */ /* 0x008e6400080011ff */
[----:B-1----:R-:W-:Y:S05]  /*2a90*/  @!P0 BRA `(.L_x_40) ;  /* 0x0000004400e88947 */ /* 0x002fea0003800000 */
.L_x_118:
[----:B------:R-:W3:Y:S01]  /*2aa0*/  LDS.128 R4, [R5+0x640] ;  /* 0x0006400005047984 */ /* 0x000ee20000000c00 */
[----:B------:R-:W-:Y:S01]  /*2ab0*/  UISETP.GE.AND UP0, UPT, UR42, 0x1, UPT ;  /* 0x000000012a00788c */ /* 0x000fe2000bf06270 */
[----:B------:R-:W-:Y:S01]  /*2ac0*/  @!PT LDS RZ, [RZ] ;  /* 0x00000000fffff984 */ /* 0x000fe20000000800 */
[----:B------:R-:W-:Y:S01]  /*2ad0*/  @!PT LDS RZ, [RZ] ;  /* 0x00000000fffff984 */ /* 0x000fe20000000800 */
[----:B------:R-:W-:Y:S01]  /*2ae0*/  @!PT LDS RZ, [RZ] ;  /* 0x00000000fffff984 */ /* 0x000fe20000000800 */
[----:B------:R-:W-:Y:S01]  /*2af0*/  @!PT LDS RZ, [RZ] ;  /* 0x00000000fffff984 */ /* 0x000fe20000000800 */
[----:B------:R4:W-:Y:S06]  /*2b00*/  MEMBAR.ALL.CTA ;  /* 0x0000000000007992 */ /* 0x0009ec0000008000 */
[----:B----4-:R-:W4:Y:S01]  /*2b10*/  FENCE.VIEW.ASYNC.S ;  /* 0x00000000000073c6 */ /* 0x010f220000000000 */
[----:B---3--:R-:W-:-:S13]  /*2b20*/  LOP3.LUT P0, RZ, R6, 0x1, RZ, 0xc0, !PT ;  /* 0x0000000106ff7812 */ /* 0x008fda000780c0ff */
[----:B----4-:R-:W-:Y:S01]  /*2b30*/  VOTEU.ANY UP1, P0 ;  /* 0x0000000000ff7886 */ /* 0x010fe20000020100 */
[----:B------:R-:W-:-:S13]  /*2b40*/  PLOP3.LUT P0, PT, PT, PT, UP1, 0x80, 0x8 ;  /* 0x000000000008781c */ /* 0x000fda0003f0f018 */
[----:B-1----:R-:W-:Y:S02]  /*2b50*/  @P0 LOP3.LUT R0, R5, 0xffff, RZ, 0xc0, !PT ;  /* 0x0000ffff05000812 */ /* 0x002fe400078ec0ff */
[----:B------:R-:W-:Y:S02]  /*2b60*/  @P0 MOV R2, R4 ;  /* 0x0000000400020202 */ /* 0x000fe40000000f00 */
[----:B------:R-:W-:Y:S01]  /*2b70*/  @P0 R2UR UR6, R0 ;  /* 0x00000000000602ca */ /* 0x000fe200000e0000 */
[----:B------:R-:W-:Y:S01]  /*2b80*/  VIADD R0, R3, 0x5c0 ;  /* 0x000005c003007836 */ /* 0x000fe20000000000 */
[----:B------:R-:W-:Y:S02]  /*2b90*/  @P0 SHF.R.U32.HI R4, RZ, 0x10, R5 ;  /* 0x00000010ff040819 */ /* 0x000fe40000011605 */
[----:B------:R-:W-:Y:S02]  /*2ba0*/  @P0 R2UR UR7, R2 ;  /* 0x00000000020702ca */ /* 0x000fe400000e0000 */
[----:B------:R-:W-:-:S02]  /*2bb0*/  PRMT R0, RZ, 0x654, R0 ;  /* 0x00000654ff007816 */ /* 0x000fc40000000000 */
[----:B------:R-:W-:Y:S02]  /*2bc0*/  @P0 R2UR UR4, R4 ;  /* 0x00000000040402ca */ /* 0x000fe400000e0000 */
[----:B------:R1:W-:Y:S03]  /*2bd0*/  SYNCS.ARRIVE.TRANS64.RED.A1T0 RZ, [R0+URZ], RZ ;  /* 0x000000ff00ff79a7 */ /* 0x0003e600081004ff */
[----:B------:R-:W-:-:S04]  /*2be0*/  @UP1 UMOV UR37, UR6 ;  /* 0x0000000600251c82 */ /* 0x000fc80008000000 */
[----:B------:R-:W-:-:S04]  /*2bf0*/  @UP1 UMOV UR38, UR7 ;  /* 0x0000000700261c82 */ /* 0x000fc80008000000 */
[----:B------:R-:W-:Y:S01]  /*2c00*/  @UP1 UMOV UR36, UR4 ;  /* 0x0000000400241c82 */ /* 0x000fe20008000000 */
[----:B------:R-:W-:Y:S05]  /*2c10*/  BRA.U !UP0, `(.L_x_41) ;  /* 0x0000000108d47547 */ /* 0x000fea000b800000 */
[----:B------:R-:W2:Y:S01]  /*2c20*/  LDCU.128 UR16, c[0x0][0xb10] ;  /* 0x00016200ff1077ac */ /* 0x000ea20008000c00 */
[----:B------:R-:W3:Y:S01]  /*2c30*/  LDCU UR12, c[0x0][0xb20] ;  /* 0x00016400ff0c77ac */ /* 0x000ee20008000800 */
[----:B------:R-:W4:Y:S01]  /*2c40*/  LDCU UR20, c[0x0][0xb0c] ;  /* 0x00016180ff1477ac */ /* 0x000f220008000800 */
[----:B------:R-:W1:Y:S01]  /*2c50*/  LDCU.64 UR8, c[0x0][0xb28] ;  /* 0x00016500ff0877ac */ /* 0x000e620008000a00 */
[----:B------:R-:W-:Y:S02]  /*2c60*/  UISETP.NE.AND UP3, UPT, UR42, 0x1, UPT ;  /* 0x000000012a00788c */ /* 0x000fe4000bf65270 */
[----:B--2---:R-:W-:Y:S02]  /*2c70*/  UIMAD.WIDE.U32 UR10, UR39, UR19, URZ ;  /* 0x00000013270a72a5 */ /* 0x004fe4000f8e00ff */
[----:B------:R-:W-:Y:S02]  /*2c80*/  UIMAD.WIDE.U32 UR6, UR40, UR16, URZ ;  /* 0x00000010280672a5 */ /* 0x000fe4000f8e00ff */
[----:B------:R-:W-:-:S02]  /*2c90*/  UISETP.NE.AND UP0, UPT, UR18, 0x1, UPT ;  /* 0x000000011200788c */ /* 0x000fc4000bf05270 */
[----:B------:R-:W-:Y:S01]  /*2ca0*/  UIMAD.WIDE.U32 UR22, UR37, UR19, URZ ;  /* 0x00000013251672a5 */ /* 0x000fe2000f8e00ff */
[----:B------:R-:W-:Y:S02]  /*2cb0*/  UMOV UR10, UR11 ;  /* 0x0000000b000a7c82 */ /* 0x000fe40008000000 */
[----:B------:R-:W-:Y:S01]  /*2cc0*/  UMOV UR6, UR7 ;  /* 0x0000000700067c82 */ /* 0x000fe20008000000 */
[----:B---3--:R-:W-:Y:S02]  /*2cd0*/  USHF.R.U32.HI UR10, URZ, UR12, UR10 ;  /* 0x0000000cff0a7299 */ /* 0x008fe4000801160a */
[----:B------:R-:W-:Y:S02]  /*2ce0*/  USHF.R.U32.HI UR7, URZ, UR17, UR6 ;  /* 0x00000011ff077299 */ /* 0x000fe40008011606 */
[----:B----4-:R-:W-:Y:S02]  /*2cf0*/  UISETP.NE.AND UP2, UPT, UR20, 0x1, UPT ;  /* 0x000000011400788c */ /* 0x010fe4000bf45270 */
[----:B------:R-:W-:-:S02]  /*2d00*/  USEL UR6, UR39, UR10, !UP0 ;  /* 0x0000000a27067287 */ /* 0x000fc4000c000000 */
[----:B------:R-:W-:Y:S02]  /*2d10*/  USEL UR7, UR40, UR7, !UP2 ;  /* 0x0000000728077287 */ /* 0x000fe4000d000000 */
[----:B-1----:R-:W-:Y:S01]  /*2d20*/  UIMAD.WIDE.U32 UR10, UR6, UR8, URZ ;  /* 0x00000008060a72a5 */ /* 0x002fe2000f8e00ff */
[----:B------:R-:W-:Y:S01]  /*2d30*/  UMOV UR4, UR23 ;  /* 0x0000001700047c82 */ /* 0x000fe20008000000 */
[----:B------:R-:W-:Y:S02]  /*2d40*/  UIMAD.WIDE.U32 UR14, UR38, UR16, URZ ;  /* 0x00000010260e72a5 */ /* 0x000fe4000f8e00ff */
[----:B------:R-:W-:-:S03]  /*2d50*/  UIMAD.WIDE.U32 UR22, UR7, UR8, URZ ;  /* 0x00000008071672a5 */ /* 0x000fc6000f8e00ff */
[----:B------:R-:W-:Y:S01]  /*2d60*/  UMOV UR10, UR11 ;  /* 0x0000000b000a7c82 */ /* 0x000fe20008000000 */
[----:B------:R-:W-:Y:S02]  /*2d70*/  USHF.R.U32.HI UR4, URZ, UR12, UR4 ;  /* 0x0000000cff047299 */ /* 0x000fe40008011604 */
[----:B------:R-:W-:Y:S01]  /*2d80*/  @UP3 USHF.R.U32.HI UR6, URZ, UR9, UR10 ;  /* 0x00000009ff063299 */ /* 0x000fe2000801160a */
[----:B------:R-:W-:Y:S01]  /*2d90*/  UMOV UR14, UR15 ;  /* 0x0000000f000e7c82 */ /* 0x000fe20008000000 */
[----:B------:R-:W-:Y:S01]  /*2da0*/  UMOV UR22, UR23 ;  /* 0x0000001700167c82 */ /* 0x000fe20008000000 */
[----:B------:R-:W-:Y:S02]  /*2db0*/  USHF.R.U32.HI UR17, URZ, UR17, UR14 ;  /* 0x00000011ff117299 */ /* 0x000fe4000801160e */
[----:B------:R-:W-:Y:S02]  /*2dc0*/  USEL UR4, UR37, UR4, !UP0 ;  /* 0x0000000425047287 */ /* 0x000fe4000c000000 */
[----:B------:R-:W-:-:S02]  /*2dd0*/  @UP3 USHF.R.U32.HI UR7, URZ, UR9, UR22 ;  /* 0x00000009ff073299 */ /* 0x000fc40008011616 */
[----:B------:R-:W-:Y:S02]  /*2de0*/  UIMAD UR10, UR42, UR6, URZ ;  /* 0x000000062a0a72a4 */ /* 0x000fe4000f8e02ff */
[----:B------:R-:W-:Y:S02]  /*2df0*/  USEL UR6, UR38, UR17, !UP2 ;  /* 0x0000001126067287 */ /* 0x000fe4000d000000 */
[----:B------:R-:W-:Y:S02]  /*2e00*/  UIMAD UR12, UR42, UR7, URZ ;  /* 0x000000072a0c72a4 */ /* 0x000fe4000f8e02ff */
[----:B------:R-:W-:Y:S02]  /*2e10*/  UISETP.GE.AND UP0, UPT, UR4, UR10, UPT ;  /* 0x0000000a0400728c */ /* 0x000fe4000bf06270 */
[----:B------:R-:W-:Y:S02]  /*2e20*/  UIMAD.WIDE.U32 UR10, UR4, UR8, URZ ;  /* 0x00000008040a72a5 */ /* 0x000fe4000f8e00ff */
[----:B------:R-:W-:-:S02]  /*2e30*/  UISETP.GE.OR UP0, UPT, UR6, UR12, UP0 ;  /* 0x0000000c0600728c */ /* 0x000fc40008706670 */
[----:B------:R-:W-:Y:S02]  /*2e40*/  UIMAD.WIDE.U32 UR14, UR6, UR8, URZ ;  /* 0x00000008060e72a5 */ /* 0x000fe4000f8e00ff */
[----:B------:R-:W-:Y:S01]  /*2e50*/  UIADD3 UR12, UPT, UPT, -UR6, URZ, URZ ;  /* 0x000000ff060c7290 */ /* 0x000fe2000fffe1ff */
[----:B------:R-:W-:Y:S01]  /*2e60*/  UMOV UR10, UR11 ;  /* 0x0000000b000a7c82 */ /* 0x000fe20008000000 */
[----:B------:R-:W-:Y:S02]  /*2e70*/  UIADD3 UR11, UPT, UPT, -UR4, URZ, URZ ;  /* 0x000000ff040b7290 */ /* 0x000fe4000fffe1ff */
[----:B------:R-:W-:-:S03]  /*2e80*/  USHF.R.U32.HI UR10, URZ, UR9, UR10 ;  /* 0x00000009ff0a7299 */ /* 0x000fc6000801160a */
[----:B------:R-:W-:Y:S01]  /*2e90*/  @!UP0 UMOV UR8, UR15 ;  /* 0x0000000f00088c82 */ /* 0x000fe20008000000 */
[----:B------:R-:W-:Y:S02]  /*2ea0*/  UIMAD UR11, UR18, UR11, UR37 ;  /* 0x0000000b120b72a4 */ /* 0x000fe4000f8e0225 */
[----:B------:R-:W-:Y:S02]  /*2eb0*/  USEL UR10, UR4, UR10, !UP3 ;  /* 0x0000000a040a7287 */ /* 0x000fe4000d800000 */
[----:B------:R-:W-:Y:S02]  /*2ec0*/  @!UP0 USHF.R.U32.HI UR8, URZ, UR9, UR8 ;  /* 0x00000009ff088299 */ /* 0x000fe40008011608 */
[----:B------:R-:W-:Y:S02]  /*2ed0*/  UIADD3 UR9, UPT, UPT, -UR10, URZ, URZ ;  /* 0x000000ff0a097290 */ /* 0x000fe4000fffe1ff */
[----:B------:R-:W-:Y:S02]  /*2ee0*/  @!UP0 USEL UR8, UR6, UR8, !UP3 ;  /* 0x0000000806088287 */ /* 0x000fe4000d800000 */
[----:B------:R-:W-:-:S02]  /*2ef0*/  UIMAD UR9, UR42, UR9, UR4 ;  /* 0x000000092a0972a4 */ /* 0x000fc4000f8e0204 */
[----:B------:R-:W-:Y:S02]  /*2f00*/  @!UP0 UIADD3 UR10, UPT, UPT, UR10, -UR8, URZ ;  /* 0x800000080a0a8290 */ /* 0x000fe4000fffe0ff */
[----:B------:R-:W-:Y:S02]  /*2f10*/  @!UP0 UIMAD UR8, UR9, UR7, UR8 ;  /* 0x00000007090882a4 */ /* 0x000fe4000f8e0208 */
[----:B------:R-:W-:Y:S02]  /*2f20*/  @!UP0 UIMAD UR4, UR42, UR10, UR6 ;  /* 0x0000000a2a0482a4 */ /* 0x000fe4000f8e0206 */
[----:B------:R-:W-:Y:S02]  /*2f30*/  UIMAD UR7, UR20, UR12, UR38 ;  /* 0x0000000c140772a4 */ /* 0x000fe4000f8e0226 */
[----:B------:R-:W-:Y:S01]  /*2f40*/  UIMAD UR37, UR4, UR18, UR11 ;  /* 0x00000012042572a4 */ /* 0x000fe2000f8e020b */
[----:B------:R-:W-:Y:S02]  /*2f50*/  @!UP0 UMOV UR6, UR8 ;  /* 0x0000000800068c82 */ /* 0x000fe40008000000 */
[----:B------:R-:W-:-:S12]  /*2f60*/  UIMAD UR38, UR6, UR20, UR7 ;  /* 0x00000014062672a4 */ /* 0x000fd8000f8e0207 */
.L_x_41:
[----:B------:R-:W3:Y:S02]  /*2f70*/  LDCU UR4, c[0x0][0xb30] ;  /* 0x00016600ff0477ac */ /* 0x000ee40008000800 */
[----:B---3--:R-:W-:-:S09]  /*2f80*/  UISETP.NE.AND UP0, UPT, UR4, 0x1, UPT ;  /* 0x000000010400788c */ /* 0x008fd2000bf05270 */
[----:B------:R-:W-:Y:S05]  /*2f90*/  BRA.U UP0, `(.L_x_42) ;  /* 0x0000000100447547 */ /* 0x000fea000b800000 */
[----:B------:R-:W3:Y:S01]  /*2fa0*/  LDCU.128 UR16, c[0x0][0xb10] ;  /* 0x00016200ff1077ac */ /* 0x000ee20008000c00 */
[----:B------:R-:W4:Y:S01]  /*2fb0*/  LDCU UR10, c[0x0][0xb0c] ;  /* 0x00016180ff0a77ac */ /* 0x000f220008000800 */
[----:B------:R-:W1:Y:S01]  /*2fc0*/  LDCU UR11, c[0x0][0xb20] ;  /* 0x00016400ff0b77ac */ /* 0x000e620008000800 */
[----:B---3--:R-:W-:Y:S02]  /*2fd0*/  UIMAD.WIDE.U32 UR8, UR38, UR16, URZ ;  /* 0x00000010260872a5 */ /* 0x008fe4000f8e00ff */
[----:B------:R-:W-:Y:S02]  /*2fe0*/  UIMAD.WIDE.U32 UR6, UR37, UR19, URZ ;  /* 0x00000013250672a5 */ /* 0x000fe4000f8e00ff */
[----:B----4-:R-:W-:Y:S02]  /*2ff0*/  UISETP.NE.AND UP2, UPT, UR10, 0x1, UPT ;  /* 0x000000010a00788c */ /* 0x010fe4000bf45270 */
[----:B------:R-:W-:Y:S01]  /*3000*/  UISETP.NE.AND UP0, UPT, UR18, 0x1, UPT ;  /* 0x000000011200788c */ /* 0x000fe2000bf05270 */
[----:B------:R-:W-:-:S02]  /*3010*/  UMOV UR8, UR9 ;  /* 0x0000000900087c82 */ /* 0x000fc40008000000 */
[----:B------:R-:W-:Y:S01]  /*3020*/  UMOV UR4, UR7 ;  /* 0x0000000700047c82 */ /* 0x000fe20008000000 */
[----:B------:R-:W-:Y:S02]  /*3030*/  USHF.R.U32.HI UR17, URZ, UR17, UR8 ;  /* 0x00000011ff117299 */ /* 0x000fe40008011608 */
[----:B-1----:R-:W-:Y:S02]  /*3040*/  USHF.R.U32.HI UR4, URZ, UR11, UR4 ;  /* 0x0000000bff047299 */ /* 0x002fe40008011604 */
[----:B------:R-:W-:Y:S02]  /*3050*/  USEL UR6, UR38, UR17, !UP2 ;  /* 0x0000001126067287 */ /* 0x000fe4000d000000 */
[----:B------:R-:W-:-:S04]  /*3060*/  USEL UR4, UR37, UR4, !UP0 ;  /* 0x0000000425047287 */ /* 0x000fc8000c000000 */
[----:B------:R-:W-:Y:S02]  /*3070*/  UIADD3 UR7, UPT, UPT, UR6, -UR4, URZ ;  /* 0x8000000406077290 */ /* 0x000fe4000fffe0ff */
[----:B------:R-:W-:Y:S02]  /*3080*/  UIADD3 UR4, UPT, UPT, -UR6, UR4, URZ ;  /* 0x0000000406047290 */ /* 0x000fe4000fffe1ff */
[----:B------:R-:W-:Y:S02]  /*3090*/  UIMAD UR37, UR7, UR18, UR37 ;  /* 0x00000012072572a4 */ /* 0x000fe4000f8e0225 */
[----:B------:R-:W-:-:S12]  /*30a0*/  UIMAD UR38, UR4, UR10, UR38 ;  /* 0x0000000a042672a4 */ /* 0x000fd8000f8e0226 */
.L_x_42:
[----:B------:R-:W-:Y:S01]  /*30b0*/  VIADD R11, R11, 0x1 ;  /* 0x000000010b0b7836 */ /* 0x000fe20000000000 */
[----:B------:R-:W-:Y:S01]  /*30c0*/  PLOP3.LUT P1, PT, PT, PT, PT, 0x80, 0x8 ;  /* 0x000000000008781c */ /* 0x000fe20003f2f070 */
[----:B------:R-:W-:Y:S02]  /*30d0*/  UIADD3 UR46, UPT, UPT, UR38, UR59, URZ ;  /* 0x0000003b262e7290 */ /* 0x000fe4000fffe0ff */
[----:B------:R-:W-:Y:S01]  /*30e0*/  UIADD3 UR45, UPT, UPT, UR37, UR58, URZ ;  /* 0x0000003a252d7290 */ /* 0x000fe2000fffe0ff */
[----:B------:R-:W-:-:S04]  /*30f0*/  ISETP.NE.AND P0, PT, R11, 0x2, PT ;  /* 0x000000020b00780c */ /* 0x000fc80003f05270 */
[----:B------:R-:W-:Y:S02]  /*3100*/  SEL R3, RZ, 0x1, P0 ;  /* 0x00000001ff037807 */ /* 0x000fe40000000000 */
[----:B------:R-:W-:Y:S02]  /*3110*/  SEL R11, R11, RZ, P0 ;  /* 0x000000ff0b0b7207 */ /* 0x000fe40000000000 */
[----:B------:R-:W-:Y:S01]  /*3120*/  LOP3.LUT R10, R10, R3, RZ, 0x3c, !PT ;  /* 0x000000030a0a7212 */ /* 0x000fe200078e3cff */
[----:B------:R-:W-:Y:S05]  /*3130*/  BRA.U UP1, `(.L_x_43) ;  /* 0xfffffff101547547 */ /* 0x000fea000b83ffff */
[----:B-1----:R-:W-:Y:S01]  /*3140*/  HFMA2 R0, -RZ, RZ, 0, 0 ;  /* 0x00000000ff007431 */ /* 0x002fe200000001ff */
[----:B------:R-:W-:-:S12]  /*3150*/  UIADD3 UR13, UPT, UPT, UR13, 0x2c0, URZ ;  /* 0x000002c00d0d7890 */ /* 0x000fd8000fffe0ff */
.L_x_52:
[----:B------:R-:W-:Y:S01]  /*3160*/  ULEA UR4, UR5, UR13, 0x3 ;  /* 0x0000000d05047291 */ /* 0x000fe2000f8e18ff */
[----:B------:R-:W-:-:S08]  /*3170*/  SHF.L.U32 R3, R12, 0x1f, RZ ;  /* 0x0000001f0c037819 */ /* 0x000fd000000006ff */
[----:B-1----:R-:W1:Y:S02]  /*3180*/  SYNCS.PHASECHK.TRANS64.TRYWAIT P0, [UR4], R3 ;  /* 0x00000003ff0075a7 */ /* 0x002e640008001104 */
[----:B-1----:R-:W-:Y:S05]  /*3190*/  @!P0 BRA `(.L_x_44) ;  /* 0x00000040003c8947 */ /* 0x002fea0003800000 */
.L_x_120:
[----:B------:R-:W-:-:S04]  /*31a0*/  UIADD3 UR4, UPT, UPT, UR5, 0x1, URZ ;  /* 0x0000000105047890 */ /* 0x000fc8000fffe0ff */
[----:B------:R-:W-:-:S04]  /*31b0*/  UISETP.NE.AND UP0, UPT, UR4, 0x58, UPT ;  /* 0x000000580400788c */ /* 0x000fc8000bf05270 */
[----:B------:R-:W-:Y:S02]  /*31c0*/  USEL UR6, URZ, 0x1, UP0 ;  /* 0x00000001ff067887 */ /* 0x000fe40008000000 */
[----:B------:R-:W-:-:S04]  /*31d0*/  USEL UR4, UR4, URZ, UP0 ;  /* 0x000000ff04047287 */ /* 0x000fc80008000000 */
[----:B------:R-:W-:Y:S01]  /*31e0*/  ULEA UR5, UR4, UR13, 0x3 ;  /* 0x0000000d04057291 */ /* 0x000fe2000f8e18ff */
[----:B-1----:R-:W-:-:S04]  /*31f0*/  LOP3.LUT R3, R12, UR6, RZ, 0x3c, !PT ;  /* 0x000000060c037c12 */ /* 0x002fc8000f8e3cff */
[----:B------:R-:W-:-:S04]  /*3200*/  SHF.L.U32 R5, R3, 0x1f, RZ ;  /* 0x0000001f03057819 */ /* 0x000fc800000006ff */
[----:B------:R-:W1:Y:S02]  /*3210*/  SYNCS.PHASECHK.TRANS64.TRYWAIT P0, [UR5], R5 ;  /* 0x00000005ff0075a7 */ /* 0x000e640008001105 */
[----:B-1----:R-:W-:Y:S05]  /*3220*/  @!P0 BRA `(.L_x_45) ;  /* 0x0000004000308947 */ /* 0x002fea0003800000 */
.L_x_122:
[----:B------:R-:W-:-:S04]  /*3230*/  UIADD3 UR4, UPT, UPT, UR4, 0x1, URZ ;  /* 0x0000000104047890 */ /* 0x000fc8000fffe0ff */
[----:B------:R-:W-:-:S04]  /*3240*/  UISETP.NE.AND UP0, UPT, UR4, 0x58, UPT ;  /* 0x000000580400788c */ /* 0x000fc8000bf05270 */
[----:B------:R-:W-:Y:S02]  /*3250*/  USEL UR6, URZ, 0x1, UP0 ;  /* 0x00000001ff067887 */ /* 0x000fe40008000000 */
[----:B------:R-:W-:-:S04]  /*3260*/  USEL UR4, UR4, URZ, UP0 ;  /* 0x000000ff04047287 */ /* 0x000fc80008000000 */
[----:B------:R-:W-:Y:S01]  /*3270*/  ULEA UR5, UR4, UR13, 0x3 ;  /* 0x0000000d04057291 */ /* 0x000fe2000f8e18ff */
[----:B------:R-:W-:-:S04]  /*3280*/  LOP3.LUT R3, R3, UR6, RZ, 0x3c, !PT ;  /* 0x0000000603037c12 */ /* 0x000fc8000f8e3cff */
[----:B-1----:R-:W-:-:S04]  /*3290*/  SHF.L.U32 R5, R3, 0x1f, RZ ;  /* 0x0000001f03057819 */ /* 0x002fc800000006ff */
[----:B------:R-:W1:Y:S02]  /*32a0*/  SYNCS.PHASECHK.TRANS64.TRYWAIT P0, [UR5], R5 ;  /* 0x00000005ff0075a7 */ /* 0x000e640008001105 */
[----:B-1----:R-:W-:Y:S05]  /*32b0*/  @!P0 BRA `(.L_x_46) ;  /* 0x0000004000248947 */ /* 0x002fea0003800000 */
.L_x_124:
        /* <DEDUP_REMOVED lines=9> */
.L_x_126:
        /* <DEDUP_REMOVED lines=9> */
.L_x_128:
        /* <DEDUP_REMOVED lines=9> */
.L_x_130:
        /* <DEDUP_REMOVED lines=9> */
.L_x_132:
        /* <DEDUP_REMOVED lines=9> */
.L_x_134:
[----:B------:R-:W-:Y:S01]  /*3590*/  VIADD R0, R0, 0x8 ;  /* 0x0000000800007836 */ /* 0x000fe20000000000 */
[----:B------:R-:W-:-:S04]  /*35a0*/  UIADD3 UR6, UPT, UPT, UR4, 0x1, URZ ;  /* 0x0000000104067890 */ /* 0x000fc8000fffe0ff */
[----:B------:R-:W-:Y:S01]  /*35b0*/  ISETP.NE.AND P0, PT, R0, 0x58, PT ;  /* 0x000000580000780c */ /* 0x000fe20003f05270 */
[----:B------:R-:W-:-:S04]  /*35c0*/  UISETP.NE.AND UP0, UPT, UR6, 0x58, UPT ;  /* 0x000000580600788c */ /* 0x000fc8000bf05270 */
[----:B------:R-:W-:Y:S02]  /*35d0*/  USEL UR7, URZ, 0x1, UP0 ;  /* 0x00000001ff077887 */ /* 0x000fe40008000000 */
[----:B------:R-:W-:-:S04]  /*35e0*/  USEL UR6, UR6, URZ, UP0 ;  /* 0x000000ff06067287 */ /* 0x000fc80008000000 */
[----:B------:R-:W-:Y:S02]  /*35f0*/  LOP3.LUT R12, R3, UR7, RZ, 0x3c, !PT ;  /* 0x00000007030c7c12 */ /* 0x000fe4000f8e3cff */
[----:B--2---:R-:W-:Y:S06]  /*3600*/  @!P0 EXIT ;  /* 0x000000000000894d */ /* 0x004fec0003800000 */
[----:B------:R-:W-:Y:S01]  /*3610*/  UMOV UR5, UR6 ;  /* 0x0000000600057c82 */ /* 0x000fe20008000000 */
[----:B------:R-:W-:Y:S05]  /*3620*/  BRA `(.L_x_52) ;  /* 0xfffffff800cc7947 */ /* 0x000fea000383ffff */
.L_x_23:
[----:B------:R-:W2:Y:S02]  /*3630*/  S2UR UR4, SR_CgaCtaId ;  /* 0x00000000000479c3 */ /* 0x000ea40000008800 */
[----:B--2---:R-:W-:-:S04]  /*3640*/  UISETP.NE.AND UP0, UPT, UR4, URZ, UPT ;  /* 0x000000ff0400728c */ /* 0x004fc8000bf05270 */
[----:B------:R-:W-:-:S09]  /*3650*/  UISETP.NE.OR UP0, UPT, UR18, 0x1, UP0 ;  /* 0x000000011200788c */ /* 0x000fd20008705670 */
[----:B------:R-:W-:Y:S05]  /*3660*/  BRA.U UP0, `(.L_x_53) ;  /* 0x00000005004c7547 */ /* 0x000fea000b800000 */
[----:B------:R-:W2:Y:S01]  /*3670*/  S2UR UR5, SR_CgaCtaId ;  /* 0x00000000000579c3 */ /* 0x000ea20000008800 */
[----:B------:R-:W-:Y:S01]  /*3680*/  UMOV UR4, 0x400 ;  /* 0x0000040000047882 */ /* 0x000fe20000000000 */
[----:B------:R-:W-:Y:S01]  /*3690*/  ISETP.GE.U32.AND P2, PT, R0, 0x2, PT ;  /* 0x000000020000780c */ /* 0x000fe20003f46070 */
[----:B------:R-:W-:Y:S01]  /*36a0*/  IMAD.MOV.U32 R12, RZ, RZ, 0x1 ;  /* 0x00000001ff0c7424 */ /* 0x000fe200078e00ff */
[----:B------:R-:W-:Y:S02]  /*36b0*/  CS2R R10, SRZ ;  /* 0x00000000000a7805 */ /* 0x000fe4000001ff00 */
[----:B------:R-:W-:Y:S01]  /*36c0*/  CS2R R8, SRZ ;  /* 0x0000000000087805 */ /* 0x000fe2000001ff00 */
[----:B--2---:R-:W-:-:S03]  /*36d0*/  ULEA UR6, UR5, UR4, 0x18 ;  /* 0x0000000405067291 */ /* 0x004fc6000f8ec0ff */
[----:B------:R-:W-:-:S09]  /*36e0*/  UMOV UR5, URZ ;  /* 0x000000ff00057c82 */ /* 0x000fd20008000000 */
.L_x_57:
[----:B------:R-:W-:Y:S02]  /*36f0*/  LEA R2, R8, UR6, 0x3 ;  /* 0x0000000608027c11 */ /* 0x000fe4000f8e18ff */
[----:B------:R-:W-:-:S03]  /*3700*/  SHF.L.U32 R5, R9, 0x1f, RZ ;  /* 0x0000001f09057819 */ /* 0x000fc600000006ff */
[----:B------:R-:W-:Y:S01]  /*3710*/  VIADD R4, R2, 0x620 ;  /* 0x0000062002047836 */ /* 0x000fe20000000000 */
[----:B------:R-:W2:Y:S02]  /*3720*/  SYNCS.PHASECHK.TRANS64.TRYWAIT P0, [R2+URZ+0x610], R5 ;  /* 0x00061005020075a7 */ /* 0x000ea400080011ff */
[----:B--2---:R-:W-:Y:S05]  /*3730*/  @!P0 BRA `(.L_x_54) ;  /* 0x0000003c00948947 */ /* 0x004fea0003800000 */
.L_x_135:
[----:B------:R-:W-:Y:S01]  /*3740*/  ULEA UR4, UR5, UR6, 0x3 ;  /* 0x0000000605047291 */ /* 0x000fe2000f8e18ff */
[----:B------:R-:W-:Y:S02]  /*3750*/  PRMT R4, RZ, 0x654, R4 ;  /* 0x00000654ff047816 */ /* 0x000fe40000000004 */
[----:B--2---:R-:W-:Y:S01]  /*3760*/  SHF.L.U32 R5, R12, 0x1f, RZ ;  /* 0x0000001f0c057819 */ /* 0x004fe200000006ff */
[----:B------:R-:W-:Y:S01]  /*3770*/  UIADD3 UR7, UPT, UPT, UR4, 0x5b0, URZ ;  /* 0x000005b004077890 */ /* 0x000fe2000fffe0ff */
[----:B------:R2:W-:Y:S05]  /*3780*/  SYNCS.ARRIVE.TRANS64.RED.A1T0 RZ, [R4+URZ], RZ ;  /* 0x000000ff04ff79a7 */ /* 0x0005ea00081004ff */
[----:B------:R-:W-:Y:S01]  /*3790*/  IMAD.U32 R7, RZ, RZ, UR7 ;  /* 0x00000007ff077e24 */ /* 0x000fe2000f8e00ff */
[----:B------:R-:W3:Y:S04]  /*37a0*/  SYNCS.PHASECHK.TRANS64.TRYWAIT P0, [UR4+0x5c0], R5 ;  /* 0x0005c005ff0075a7 */ /* 0x000ee80008001104 */
[----:B------:R-:W-:Y:S01]  /*37b0*/  PRMT R6, R0, 0x654, R7 ;  /* 0x0000065400067816 */ /* 0x000fe20000000007 */
[----:B--2---:R-:W-:Y:S01]  /*37c0*/  @!P2 IMAD.MOV.U32 R4, RZ, RZ, 0x10 ;  /* 0x00000010ff04a424 */ /* 0x004fe200078e00ff */
[----:B---3--:R-:W-:Y:S06]  /*37d0*/  @!P0 BRA `(.L_x_55) ;  /* 0x0000003c00808947 */ /* 0x008fec0003800000 */
.L_x_137:
[----:B------:R-:W-:Y:S01]  /*37e0*/  ULEA UR8, UR5, UR6, 0x4 ;  /* 0x0000000605087291 */ /* 0x000fe2000f8e20ff */
[----:B------:R-:W-:Y:S01]  /*37f0*/  SEL R3, R6, R3, !P2 ;  /* 0x0000000306037207 */ /* 0x000fe20005000000 */
[----:B------:R-:W-:Y:S01]  /*3800*/  UIADD3 UR9, UPT, UPT, UR4, 0x5b0, URZ ;  /* 0x000005b004097890 */ /* 0x000fe2000fffe0ff */
[----:B--2---:R-:W-:Y:S01]  /*3810*/  LEA R2, R11, UR6, 0x3 ;  /* 0x000000060b027c11 */ /* 0x004fe2000f8e18ff */
[----:B------:R-:W-:Y:S01]  /*3820*/  UIADD3 UR8, UPT, UPT, UR8, 0x640, URZ ;  /* 0x0000064008087890 */ /* 0x000fe2000fffe0ff */
[----:B------:R-:W-:Y:S01]  /*3830*/  SHF.L.U32 R5, R10, 0x1f, RZ ;  /* 0x0000001f0a057819 */ /* 0x000fe200000006ff */
[----:B------:R2:W-:Y:S01]  /*3840*/  @!P2 SYNCS.ARRIVE.TRANS64.RED RZ, [R3+URZ], R4 ;  /* 0x0000000403ffa9a7 */ /* 0x0005e200080004ff */
[----:B------:R-:W-:Y:S01]  /*3850*/  UIADD3 UR4, UPT, UPT, UR5, 0x1, URZ ;  /* 0x0000000105047890 */ /* 0x000fe2000fffe0ff */
[----:B------:R-:W-:-:S03]  /*3860*/  VIADD R8, R8, 0x1 ;  /* 0x0000000108087836 */ /* 0x000fc60000000000 */
[----:B------:R-:W-:Y:S02]  /*3870*/  UISETP.NE.AND UP0, UPT, UR4, 0x2, UPT ;  /* 0x000000020400788c */ /* 0x000fe4000bf05270 */
[----:B------:R-:W-:Y:S06]  /*3880*/  UGETNEXTWORKID.BROADCAST [UR8], [UR9] ;  /* 0x00000000080073ca */ /* 0x000fec0008000100 */
[----:B------:R-:W-:Y:S01]  /*3890*/  USEL UR7, URZ, 0x1, UP0 ;  /* 0x00000001ff077887 */ /* 0x000fe20008000000 */
[----:B------:R-:W-:Y:S01]  /*38a0*/  ISETP.NE.AND P0, PT, R8, 0x2, PT ;  /* 0x000000020800780c */ /* 0x000fe20003f05270 */
[----:B------:R-:W-:Y:S01]  /*38b0*/  USEL UR5, UR4, URZ, UP0 ;  /* 0x000000ff04057287 */ /* 0x000fe20008000000 */
[----:B------:R-:W3:Y:S03]  /*38c0*/  SYNCS.PHASECHK.TRANS64.TRYWAIT P1, [R2+URZ+0x5b0], R5 ;  /* 0x0005b005020075a7 */ /* 0x000ee600080211ff */
[----:B------:R-:W-:Y:S01]  /*38d0*/  LOP3.LUT R12, R12, UR7, RZ, 0x3c, !PT ;  /* 0x000000070c0c7c12 */ /* 0x000fe2000f8e3cff */
[----:B--23--:R-:W-:Y:S07]  /*38e0*/  @!P1 BRA `(.L_x_56) ;  /* 0x0000003c00549947 */ /* 0x00cfee0003800000 */
.L_x_138:
[C---:B------:R-:W-:Y:S01]  /*38f0*/  LEA R4, R11.reuse, UR6, 0x4 ;  /* 0x000000060b047c11 */ /* 0x040fe2000f8e20ff */
[----:B--2---:R-:W-:Y:S01]  /*3900*/  VIADD R2, R2, 0x5c0 ;  /* 0x000005c002027836 */ /* 0x004fe20000000000 */
[----:B------:R-:W-:Y:S01]  /*3910*/  SEL R8, R8, RZ, P0 ;  /* 0x000000ff08087207 */ /* 0x000fe20000000000 */
[----:B------:R-:W-:-:S03]  /*3920*/  VIADD R11, R11, 0x1 ;  /* 0x000000010b0b7836 */ /* 0x000fc60000000000 */
[----:B------:R-:W2:Y:S01]  /*3930*/  LDS.128 R4, [R4+0x640] ;  /* 0x0006400004047984 */ /* 0x000ea20000000c00 */
[----:B------:R-:W-:Y:S02]  /*3940*/  PRMT R2, RZ, 0x654, R2 ;  /* 0x00000654ff027816 */ /* 0x000fe40000000002 */
[C---:B------:R-:W-:Y:S01]  /*3950*/  ISETP.NE.AND P1, PT, R11.reuse, 0x2, PT ;  /* 0x000000020b00780c */ /* 0x040fe20003f25270 */
[----:B------:R-:W-:Y:S01]  /*3960*/  @!PT LDS RZ, [RZ] ;  /* 0x00000000fffff984 */ /* 0x000fe20000000800 */
[----:B------:R-:W-:Y:S01]  /*3970*/  @!PT LDS RZ, [RZ] ;  /* 0x00000000fffff984 */ /* 0x000fe20000000800 */
[----:B------:R-:W-:Y:S01]  /*3980*/  @!PT LDS RZ, [RZ] ;  /* 0x00000000fffff984 */ /* 0x000fe20000000800 */
[----:B------:R-:W-:Y:S01]  /*3990*/  @!PT LDS RZ, [RZ] ;  /* 0x00000000fffff984 */ /* 0x000fe20000000800 */
[----:B------:R3:W-:Y:S06]  /*39a0*/  MEMBAR.ALL.CTA ;  /* 0x0000000000007992 */ /* 0x0007ec0000008000 */
[----:B---3--:R-:W3:Y:S01]  /*39b0*/  FENCE.VIEW.ASYNC.S ;  /* 0x00000000000073c6 */ /* 0x008ee20000000000 */
[----:B------:R-:W-:Y:S01]  /*39c0*/  SEL R11, R11, RZ, P1 ;  /* 0x000000ff0b0b7207 */ /* 0x000fe20000800000 */
[----:B---3--:R3:W-:Y:S01]  /*39d0*/  SYNCS.ARRIVE.TRANS64.RED.A1T0 RZ, [R2+URZ], RZ ;  /* 0x000000ff02ff79a7 */ /* 0x0087e200081004ff */
[----:B--2---:R-:W-:-:S02]  /*39e0*/  LOP3.LUT P3, RZ, R6, 0x1, RZ, 0xc0, !PT ;  /* 0x0000000106ff7812 */ /* 0x004fc4000786c0ff */
[----:B------:R-:W-:-:S04]  /*39f0*/  SEL R5, RZ, 0x1, P1 ;  /* 0x00000001ff057807 */ /* 0x000fc80000800000 */
[----:B------:R-:W-:Y:S02]  /*3a00*/  LOP3.LUT R10, R10, R5, RZ, 0x3c, !PT ;  /* 0x000000050a0a7212 */ /* 0x000fe400078e3cff */
[----:B---3--:R-:W-:-:S04]  /*3a10*/  SEL R2, RZ, 0x1, P0 ;  /* 0x00000001ff027807 */ /* 0x008fc80000000000 */
[----:B------:R-:W-:Y:S01]  /*3a20*/  LOP3.LUT R9, R9, R2, RZ, 0x3c, !PT ;  /* 0x0000000209097212 */ /* 0x000fe200078e3cff */
[----:B------:R-:W-:Y:S06]  /*3a30*/  @P3 BRA `(.L_x_57) ;  /* 0xfffffffc002c3947 */ /* 0x000fec000383ffff */
[----:B------:R-:W-:Y:S01]  /*3a40*/  ULEA UR4, UR5, UR6, 0x3 ;  /* 0x0000000605047291 */ /* 0x000fe2000f8e18ff */
[----:B------:R-:W-:-:S08]  /*3a50*/  SHF.L.U32 R3, R12, 0x1f, RZ ;  /* 0x0000001f0c037819 */ /* 0x000fd000000006ff */
[----:B------:R-:W2:Y:S02]  /*3a60*/  SYNCS.PHASECHK.TRANS64 P0, [UR4+0x5c0], R3 ;  /* 0x0005c003ff0075a7 */ /* 0x000ea40008001004 */
[----:B--2---:R-:W-:Y:S05]  /*3a70*/  @P0 BRA `(.L_x_58) ;  /* 0x0000000000080947 */ /* 0x004fea0003800000 */
[----:B------:R-:W2:Y:S02]  /*3a80*/  SYNCS.PHASECHK.TRANS64.TRYWAIT P0, [UR4+0x5c0], R3 ;  /* 0x0005c003ff0075a7 */ /* 0x000ea40008001104 */
[----:B--2---:R-:W-:Y:S05]  /*3a90*/  @!P0 BRA `(.L_x_59) ;  /* 0x0000003800fc8947 */ /* 0x004fea0003800000 */
.L_x_58:
[----:B------:R-:W-:-:S04]  /*3aa0*/  UIADD3 UR7, UPT, UPT, UR5, 0x1, URZ ;  /* 0x0000000105077890 */ /* 0x000fc8000fffe0ff */
[----:B------:R-:W-:-:S04]  /*3ab0*/  UISETP.NE.AND UP0, UPT, UR7, 0x2, UPT ;  /* 0x000000020700788c */ /* 0x000fc8000bf05270 */
[----:B------:R-:W-:Y:S02]  /*3ac0*/  USEL UR8, URZ, 0x1, UP0 ;  /* 0x00000001ff087887 */ /* 0x000fe40008000000 */
[----:B------:R-:W-:-:S04]  /*3ad0*/  USEL UR7, UR7, URZ, UP0 ;  /* 0x000000ff07077287 */ /* 0x000fc80008000000 */
[----:B------:R-:W-:Y:S01]  /*3ae0*/  ULEA UR7, UR7, UR6, 0x3 ;  /* 0x0000000607077291 */ /* 0x000fe2000f8e18ff */
[----:B--2---:R-:W-:-:S04]  /*3af0*/  LOP3.LUT R3, R12, UR8, RZ, 0x3c, !PT ;  /* 0x000000080c037c12 */ /* 0x004fc8000f8e3cff */
[----:B------:R-:W-:-:S04]  /*3b00*/  SHF.L.U32 R0, R3, 0x1f, RZ ;  /* 0x0000001f03007819 */ /* 0x000fc800000006ff */
[----:B------:R-:W2:Y:S02]  /*3b10*/  SYNCS.PHASECHK.TRANS64 P0, [UR7+0x5c0], R0 ;  /* 0x0005c000ff0075a7 */ /* 0x000ea40008001007 */
[----:B-12---:R-:W-:Y:S05]  /*3b20*/  @P0 EXIT ;  /* 0x000000000000094d */ /* 0x006fea0003800000 */
[----:B------:R-:W-:Y:S02]  /*3b30*/  SHF.L.U32 R3, R3, 0x1f, RZ ;  /* 0x0000001f03037819 */ /* 0x000fe400000006ff */
[----:B------:R-:W-:-:S07]  /*3b40*/  MOV R0, UR7 ;  /* 0x0000000700007c02 */ /* 0x000fce0008000f00 */
.L_x_60:
[----:B-1----:R1:W2:Y:S02]  /*3b50*/  SYNCS.PHASECHK.TRANS64.TRYWAIT P0, [R0+URZ+0x5c0], R3 ;  /* 0x0005c003000075a7 */ /* 0x0022a400080011ff */
[----:B--2---:R-:W-:Y:S05]  /*3b60*/  @!P0 NANOSLEEP.SYNCS 0x989680 ;  /* 0x009896800000895d */ /* 0x004fea0003900000 */
[----:B------:R-:W2:Y:S02]  /*3b70*/  @!P0 SYNCS.PHASECHK.TRANS64 P0, [R0+URZ+0x5c0], R3 ;  /* 0x0005c003000085a7 */ /* 0x000ea400080010ff */
[----:B--2---:R-:W-:Y:S05]  /*3b80*/  @P0 EXIT ;  /* 0x000000000000094d */ /* 0x004fea0003800000 */
[----:B------:R-:W-:Y:S05]  /*3b90*/  BRA `(.L_x_60) ;  /* 0xfffffffc00ec7947 */ /* 0x000fea000383ffff */
.L_x_53:
[----:B------:R-:W-:Y:S05]  /*3ba0*/  BRA.U UP5, `(.L_x_61) ;  /* 0x0000000d05847547 */ /* 0x000fea000b800000 */
[----:B------:R-:W2:Y:S01]  /*3bb0*/  S2UR UR7, SR_CgaCtaId ;  /* 0x00000000000779c3 */ /* 0x000ea20000008800 */
[----:B------:R-:W-:Y:S01]  /*3bc0*/  UMOV UR4, 0x40 ;  /* 0x0000004000047882 */ /* 0x000fe20000000000 */
[----:B------:R-:W-:Y:S01]  /*3bd0*/  NOP ;  /* 0x0000000000007918 */ /* 0x000fe20000000000 */
[----:B------:R-:W-:Y:S01]  /*3be0*/  UMOV UR6, 0x400 ;  /* 0x0000040000067882 */ /* 0x000fe20000000000 */
[----:B--2---:R-:W-:Y:S02]  /*3bf0*/  ULEA UR5, UR7, UR4, 0x18 ;  /* 0x0000000407057291 */ /* 0x004fe4000f8ec0ff */
[----:B------:R-:W-:-:S07]  /*3c00*/  ULEA UR6, UR7, UR6, 0x18 ;  /* 0x0000000607067291 */ /* 0x000fce000f8ec0ff */
[----:B------:R-:W2:Y:S02]  /*3c10*/  LDS.U8 R0, [UR5+0x1c] ;  /* 0x00001c05ff007984 */ /* 0x000ea40008000000 */
[----:B--2---:R-:W-:-:S13]  /*3c20*/  ISETP.NE.AND P0, PT, R0, RZ, PT ;  /* 0x000000ff0000720c */ /* 0x004fda0003f05270 */
[----:B------:R-:W-:Y:S05]  /*3c30*/  @P0 BRA `(.L_x_62) ;  /* 0x0000000000580947 */ /* 0x000fea0003800000 */
[----:B------:R-:W-:-:S13]  /*3c40*/  ELECT P0, URZ, PT ;  /* 0x0000000000ff782f */ /* 0x000fda0003800000 */
[----:B------:R-:W-:Y:S05]  /*3c50*/  @!P0 BRA `(.L_x_63) ;  /* 0x0000000000608947 */ /* 0x000fea0003800000 */
[----:B------:R-:W-:Y:S01]  /*3c60*/  UMOV UR4, 0x10 ;  /* 0x0000001000047882 */ /* 0x000fe20000000000 */
[----:B------:R-:W-:Y:S01]  /*3c70*/  HFMA2 R0, -RZ, RZ, 0, 5.9604644775390625e-08 ;  /* 0x00000001ff007431 */ /* 0x000fe200000001ff */
[----:B------:R-:W-:-:S03]  /*3c80*/  MOV R3, 0xffff ;  /* 0x0000ffff00037802 */ /* 0x000fc60000000f00 */
[----:B------:R-:W-:Y:S04]  /*3c90*/  DEPBAR.LE SB2, 0x36 ;  /* 0x0000ad800000791a */ /* 0x000fe80000000000 */
[----:B------:R-:W2:Y:S02]  /*3ca0*/  UTCATOMSWS.FIND_AND_SET.ALIGN UP0, UR4, UR4 ;  /* 0x00000004000475e3 */ /* 0x000ea40008000800 */
[----:B--2---:R-:W-:Y:S01]  /*3cb0*/  MOV R4, UR4 ;  /* 0x0000000400047c02 */ /* 0x004fe20008000f00 */
[----:B------:R-:W-:Y:S06]  /*3cc0*/  BRA.U UP0, `(.L_x_64) ;  /* 0x0000000100187547 */ /* 0x000fec000b800000 */
.L_x_65:
[----:B------:R-:W-:Y:S05]  /*3cd0*/  NANOSLEEP 0x64 ;  /* 0x000000640000795d */ /* 0x000fea0003800000 */
[----:B------:R-:W-:-:S05]  /*3ce0*/  UMOV UR4, 0x10 ;  /* 0x0000001000047882 */ /* 0x000fca0000000000 */
[----:B------:R-:W-:Y:S04]  /*3cf0*/  DEPBAR.LE SB2, 0x36 ;  /* 0x0000ad800000791a */ /* 0x000fe80000000000 */
[----:B------:R-:W2:Y:S02]  /*3d00*/  UTCATOMSWS.FIND_AND_SET.ALIGN UP0, UR4, UR4 ;  /* 0x00000004000475e3 */ /* 0x000ea40008000800 */
[----:B--2---:R-:W-:Y:S01]  /*3d10*/  MOV R4, UR4 ;  /* 0x0000000400047c02 */ /* 0x004fe20008000f00 */
[----:B------:R-:W-:Y:S05]  /*3d20*/  BRA.U !UP0, `(.L_x_65) ;  /* 0xfffffffd08e87547 */ /* 0x000fea000b83ffff */
.L_x_64:
[-C--:B------:R-:W-:Y:S02]  /*3d30*/  SHF.L.U32 R3, R3, R4.reuse, RZ ;  /* 0x0000000403037219 */ /* 0x080fe400000006ff */
[----:B------:R-:W-:Y:S01]  /*3d40*/  SHF.L.U32 R0, R0, R4, RZ ;  /* 0x0000000400007219 */ /* 0x000fe200000006ff */
[----:B------:R-:W-:Y:S02]  /*3d50*/  IMAD.SHL.U32 R4, R4, 0x20, RZ ;  /* 0x0000002004047824 */ /* 0x000fe400078e00ff */
[----:B------:R2:W-:Y:S04]  /*3d60*/  ATOMS.OR RZ, [UR5+0x14], R3 ;  /* 0x00001403ffff798c */ /* 0x0005e8000b000005 */
[----:B------:R2:W-:Y:S04]  /*3d70*/  ATOMS.OR RZ, [UR5+0x18], R0 ;  /* 0x00001800ffff798c */ /* 0x0005e8000b000005 */
[----:B------:R2:W-:Y:S01]  /*3d80*/  STS [UR6+0x660], R4 ;  /* 0x00066004ff007988 */ /* 0x0005e20008000806 */
[----:B------:R-:W-:Y:S05]  /*3d90*/  BRA `(.L_x_63) ;  /* 0x0000000000107947 */ /* 0x000fea0003800000 */
.L_x_62:
[----:B------:R-:W-:Y:S02]  /*3da0*/  MOV R0, 0xffffffff ;  /* 0xffffffff00007802 */ /* 0x000fe40000000f00 */
[----:B------:R-:W-:-:S03]  /*3db0*/  MOV R4, 0x3de0 ;  /* 0x00003de000047802 */ /* 0x000fc60000000f00 */
[----:B------:R2:W-:Y:S04]  /*3dc0*/  STS [UR6+0x660], R0 ;  /* 0x00066000ff007988 */ /* 0x0005e80008000806 */
[----:B-12--5:R-:W-:Y:S05]  /*3dd0*/  CALL.REL.NOINC `($__internal_1_$__cuda_sm10x_tcgen05_guardrail_trap_phase_invalid_during_alloc) ;  /* 0x0000003c008c7944 */ /* 0x026fea0003c00000 */
.L_x_63:
[----:B------:R-:W-:Y:S05]  /*3de0*/  WARPSYNC.ALL ;  /* 0x0000000000007948 */ /* 0x000fea0003800000 */
[----:B------:R-:W3:Y:S01]  /*3df0*/  S2UR UR4, SR_CgaCtaId ;  /* 0x00000000000479c3 */ /* 0x000ee20000008800 */
[----:B------:R-:W-:Y:S01]  /*3e00*/  UMOV UR13, 0x400 ;  /* 0x00000400000d7882 */ /* 0x000fe20000000000 */
[----:B------:R-:W-:-:S06]  /*3e10*/  NOP ;  /* 0x0000000000007918 */ /* 0x000fcc0000000000 */
[----:B------:R-:W-:Y:S06]  /*3e20*/  BAR.ARV 0x6, 0xa0 ;  /* 0x0182800000007b1d */ /* 0x000fec0000002000 */
[----:B------:R-:W4:Y:S01]  /*3e30*/  LDCU UR5, c[0x0][0x38c] ;  /* 0x00007180ff0577ac */ /* 0x000f220008000800 */
[----:B------:R-:W-:Y:S01]  /*3e40*/  LOP3.LUT R2, R2, 0xffff, RZ, 0xc0, !PT ;  /* 0x0000ffff02027812 */ /* 0x000fe200078ec0ff */
[----:B------:R-:W-:Y:S01]  /*3e50*/  IMAD.MOV.U32 R11, RZ, RZ, 0x1 ;  /* 0x00000001ff0b7424 */ /* 0x000fe200078e00ff */
[----:B------:R-:W-:Y:S01]  /*3e60*/  CS2R R8, SRZ ;  /* 0x0000000000087805 */ /* 0x000fe2000001ff00 */
[----:B------:R-:W1:Y:S01]  /*3e70*/  LDCU UR8, c[0x0][0x38c] ;  /* 0x00007180ff0877ac */ /* 0x000e620008000800 */
[----:B------:R-:W-:Y:S01]  /*3e80*/  R2UR UR15, R2 ;  /* 0x00000000020f72ca */ /* 0x000fe200000e0000 */
[----:B------:R-:W-:Y:S01]  /*3e90*/  IMAD.MOV.U32 R10, RZ, RZ, RZ ;  /* 0x000000ffff0a7224 */ /* 0x000fe200078e00ff */
[----:B------:R-:W-:Y:S01]  /*3ea0*/  UMOV UR18, URZ ;  /* 0x000000ff00127c82 */ /* 0x000fe20008000000 */
[----:B------:R-:W-:Y:S01]  /*3eb0*/  UMOV UR10, URZ ;  /* 0x000000ff000a7c82 */ /* 0x000fe20008000000 */
[----:B---3--:R-:W-:Y:S01]  /*3ec0*/  ULEA UR13, UR4, UR13, 0x18 ;  /* 0x0000000d040d7291 */ /* 0x008fe2000f8ec0ff */
[----:B------:R-:W-:Y:S01]  /*3ed0*/  UMOV UR20, 0x0 ;  /* 0x0000000000147882 */ /* 0x000fe20000000000 */
[----:B------:R-:W-:-:S02]  /*3ee0*/  UMOV UR21, 0x4040490 ;  /* 0x0404049000157882 */ /* 0x000fc40000000000 */
[----:B------:R-:W-:Y:S02]  /*3ef0*/  UIADD3 UR6, UPT, UPT, UR13, 0x1800, URZ ;  /* 0x000018000d067890 */ /* 0x000fe4000fffe0ff */
[----:B------:R-:W-:Y:S02]  /*3f00*/  UIADD3 UR7, UPT, UPT, UR13, 0x2d800, URZ ;  /* 0x0002d8000d077890 */ /* 0x000fe4000fffe0ff */
[----:B----4-:R-:W-:Y:S01]  /*3f10*/  UIADD3 UR5, UPT, UPT, UR5, 0xf, URZ ;  /* 0x0000000f05057890 */ /* 0x010fe2000fffe0ff */
[----:B--2---:R-:W2:Y:S01]  /*3f20*/  LDS R0, [UR13+0x660] ;  /* 0x0006600dff007984 */ /* 0x004ea20008000800 */
[----:B------:R-:W-:Y:S02]  /*3f30*/  USHF.R.U32.HI UR6, URZ, 0x4, UR6 ;  /* 0x00000004ff067899 */ /* 0x000fe40008011606 */
[----:B------:R-:W-:Y:S02]  /*3f40*/  USHF.R.S32.HI UR4, URZ, 0x1f, UR5 ;  /* 0x0000001fff047899 */ /* 0x000fe40008011405 */
[----:B------:R-:W-:-:S02]  /*3f50*/  ULOP3.LUT UR6, UR6, 0x3fff, URZ, 0xc0, !UPT ;  /* 0x00003fff06067892 */ /* 0x000fc4000f8ec0ff */
[----:B------:R-:W-:Y:S02]  /*3f60*/  ULEA.HI UR4, UR4, UR5, URZ, 0x4 ;  /* 0x0000000504047291 */ /* 0x000fe4000f8f20ff */
[----:B------:R-:W-:Y:S02]  /*3f70*/  USHF.R.U32.HI UR5, URZ, 0x4, UR7 ;  /* 0x00000004ff057899 */ /* 0x000fe40008011607 */
[----:B------:R-:W-:Y:S02]  /*3f80*/  USHF.R.S32.HI UR22, URZ, 0x4, UR4 ;  /* 0x00000004ff167899 */ /* 0x000fe40008011404 */
[----:B------:R-:W-:Y:S02]  /*3f90*/  ULOP3.LUT UR5, UR5, 0x3fff, URZ, 0xc0, !UPT ;  /* 0x00003fff05057892 */ /* 0x000fe4000f8ec0ff */
[----:B------:R-:W-:Y:S02]  /*3fa0*/  UISETP.LT.AND UP0, UPT, UR22, 0x1, UPT ;  /* 0x000000011600788c */ /* 0x000fe4000bf01270 */
[----:B------:R-:W-:-:S02]  /*3fb0*/  ULOP3.LUT UR16, UR6, 0x10000, URZ, 0xfc, !UPT ;  /* 0x0001000006107892 */ /* 0x000fc4000f8efcff */
[----:B------:R-:W-:Y:S02]  /*3fc0*/  USEL UR23, UR22, 0x1, !UP0 ;  /* 0x0000000116177887 */ /* 0x000fe4000c000000 */
[----:B------:R-:W-:Y:S02]  /*3fd0*/  ULOP3.LUT UR17, UR5, 0x10000, URZ, 0xfc, !UPT ;  /* 0x0001000005117892 */ /* 0x000fe4000f8efcff */
[----:B------:R-:W-:Y:S02]  /*3fe0*/  UIADD3 UR23, UPT, UPT, -UR23, URZ, URZ ;  /* 0x000000ff17177290 */ /* 0x000fe4000fffe1ff */
[----:B-1----:R-:W-:Y:S01]  /*3ff0*/  UISETP.GE.AND UP4, UPT, UR8, 0x1, UPT ;  /* 0x000000010800788c */ /* 0x002fe2000bf86270 */
[----:B--2---:R-:W-:-:S15]  /*4000*/  R2UR UR24, R0 ;  /* 0x00000000001872ca */ /* 0x004fde00000e0000 */
.L_x_72:
[----:B------:R-:W-:Y:S02]  /*4010*/  LEA R0, R10, UR13, 0x3 ;  /* 0x0000000d0a007c11 */ /* 0x000fe4000f8e18ff */
[----:B------:R-:W-:Y:S02]  /*4020*/  SHF.L.U32 R5, R9, 0x1f, RZ ;  /* 0x0000001f09057819 */ /* 0x000fe400000006ff */
[----:B------:R-:W-:Y:S01]  /*4030*/  PLOP3.LUT P0, PT, PT, PT, UP4, 0x80, 0x8 ;  /* 0x000000000008781c */ /* 0x000fe20003f0f048 */
[----:B------:R-:W-:Y:S01]  /*4040*/  VIADD R3, R0, 0x5c0 ;  /* 0x000005c000037836 */ /* 0x000fe20000000000 */
[----:B-1----:R-:W1:Y:S02]  /*4050*/  SYNCS.PHASECHK.TRANS64.TRYWAIT P1, [R0+URZ+0x5b0], R5 ;  /* 0x0005b005000075a7 */ /* 0x002e6400080211ff */
[----:B-1-3--:R-:W-:Y:S09]  /*4060*/  @!P1 BRA `(.L_x_66) ;  /* 0x0000003400a09947 */ /* 0x00aff20003800000 */
.L_x_140:
[----:B------:R-:W-:Y:S01]  /*4070*/  LEA R4, R10, UR13, 0x4 ;  /* 0x0000000d0a047c11 */ /* 0x000fe2000f8e20ff */
[----:B------:R-:W-:Y:S01]  /*4080*/  @UP4 ULEA UR4, UR10, UR13, 0x3 ;  /* 0x0000000d0a044291 */ /* 0x000fe2000f8e18ff */
[----:B------:R-:W-:Y:S01]  /*4090*/  PLOP3.LUT P2, PT, PT, PT, PT, 0x80, 0x8 ;  /* 0x000000000008781c */ /* 0x000fe20003f4f070 */
[----:B------:R-:W-:Y:S01]  /*40a0*/  ULEA UR19, UR18, UR13, 0x3 ;  /* 0x0000000d12137291 */ /* 0x000fe2000f8e18ff */
[----:B------:R-:W-:Y:S02]  /*40b0*/  PRMT R3, RZ, 0x654, R3 ;  /* 0x00000654ff037816 */ /* 0x000fe40000000003 */
[----:B-1----:R-:W1:Y:S01]  /*40c0*/  LDS.128 R4, [R4+0x640] ;  /* 0x0006400004047984 */ /* 0x002e620000000c00 */
[----:B------:R-:W-:Y:S02]  /*40d0*/  @P0 SHF.L.U32 R2, R8, 0x1f, RZ ;  /* 0x0000001f08020819 */ /* 0x000fe400000006ff */
[----:B------:R-:W-:Y:S01]  /*40e0*/  SHF.L.U32 R0, R11, 0x1f, RZ ;  /* 0x0000001f0b007819 */ /* 0x000fe200000006ff */
[----:B------:R-:W-:Y:S01]  /*40f0*/  @!PT LDS RZ, [RZ] ;  /* 0x00000000fffff984 */ /* 0x000fe20000000800 */
[----:B------:R-:W-:Y:S01]  /*4100*/  @!PT LDS RZ, [RZ] ;  /* 0x00000000fffff984 */ /* 0x000fe20000000800 */
[----:B------:R-:W-:Y:S01]  /*4110*/  @!PT LDS RZ, [RZ] ;  /* 0x00000000fffff984 */ /* 0x000fe20000000800 */
[----:B------:R-:W-:Y:S01]  /*4120*/  @!PT LDS RZ, [RZ] ;  /* 0x00000000fffff984 */ /* 0x000fe20000000800 */
[----:B------:R2:W-:Y:S06]  /*4130*/  MEMBAR.ALL.CTA ;  /* 0x0000000000007992 */ /* 0x0005ec0000008000 */
[----:B--2---:R-:W2:Y:S02]  /*4140*/  FENCE.VIEW.ASYNC.S ;  /* 0x00000000000073c6 */ /* 0x004ea40000000000 */
[----:B--2---:R2:W-:Y:S01]  /*4150*/  SYNCS.ARRIVE.TRANS64.RED.A1T0 RZ, [R3+URZ], RZ ;  /* 0x000000ff03ff79a7 */ /* 0x0045e200081004ff */
[----:B------:R2:W3:Y:S01]  /*4160*/  @P0 SYNCS.PHASECHK.TRANS64.TRYWAIT P2, [UR4], R2 ;  /* 0x00000002ff0005a7 */ /* 0x0004e20008041104 */
[----:B-1----:R-:W-:Y:S01]  /*4170*/  LOP3.LUT P1, RZ, R6, 0x1, RZ, 0xc0, !PT ;  /* 0x0000000106ff7812 */ /* 0x002fe2000782c0ff */
[----:B------:R-:W1:Y:S02]  /*4180*/  SYNCS.PHASECHK.TRANS64.TRYWAIT P0, [UR19+0x5f0], R0 ;  /* 0x0005f000ff0075a7 */ /* 0x000e640008001113 */
[----:B-123--:R-:W-:Y:S10]  /*4190*/  @!P0 BRA `(.L_x_67) ;  /* 0x0000003400688947 */ /* 0x00eff40003800000 */
.L_x_142:
[----:B------:R-:W-:Y:S01]  /*41a0*/  IADD3 R10, PT, PT, R10, 0x1, RZ ;  /* 0x000000010a0a7810 */ /* 0x000fe20007ffe0ff */
[----:B------:R-:W-:Y:S06]  /*41b0*/  BRA.U !UP4, `(.L_x_68) ;  /* 0x000000010ca07547 */ /* 0x000fec000b800000 */
[----:B------:R-:W-:Y:S02]  /*41c0*/  ULEA.HI UR4, UR18, UR18, URZ, 0x1 ;  /* 0x0000001212047291 */ /* 0x000fe4000f8f08ff */
[----:B------:R-:W-:Y:S02]  /*41d0*/  UPLOP3.LUT UP2, UPT, UPT, UPT, UPT, 0x40, 0x4 ;  /* 0x000000000004789c */ /* 0x000fe40003f4e870 */
[----:B------:R-:W-:Y:S02]  /*41e0*/  USHF.L.U32 UR5, UR4, 0x3, URZ ;  /* 0x0000000304057899 */ /* 0x000fe400080006ff */
[----:B------:R-:W-:Y:S02]  /*41f0*/  ULOP3.LUT UR14, UR4, 0xffe, URZ, 0xc0, !UPT ;  /* 0x00000ffe040e7892 */ /* 0x000fe4000f8ec0ff */
[----:B------:R-:W-:Y:S02]  /*4200*/  ULOP3.LUT UR4, UR5, 0xfffffff0, URZ, 0xc0, !UPT ;  /* 0xfffffff005047892 */ /* 0x000fe4000f8ec0ff */
[----:B------:R-:W-:-:S02]  /*4210*/  UIADD3 UR14, UPT, UPT, -UR14, UR18, URZ ;  /* 0x000000120e0e7290 */ /* 0x000fc4000fffe1ff */
[----:B------:R-:W-:Y:S01]  /*4220*/  UIADD3 UR4, UPT, UPT, UR24, UR4, URZ ;  /* 0x0000000418047290 */ /* 0x000fe2000fffe0ff */
[----:B------:R-:W-:Y:S01]  /*4230*/  UMOV UR12, UR23 ;  /* 0x00000017000c7c82 */ /* 0x000fe20008000000 */
[----:B------:R-:W-:Y:S02]  /*4240*/  UMOV UR11, UR22 ;  /* 0x00000016000b7c82 */ /* 0x000fe40008000000 */
[----:B------:R-:W-:Y:S01]  /*4250*/  ULEA UR14, UR14, UR4, 0x14 ;  /* 0x000000040e0e7291 */ /* 0x000fe2000f8ea0ff */
[----:B------:R-:W-:-:S11]  /*4260*/  UMOV UR5, UR10 ;  /* 0x0000000a00057c82 */ /* 0x000fd60008000000 */
.L_x_71:
[----:B------:R-:W-:Y:S02]  /*4270*/  UIADD3 UR12, UPT, UPT, UR12, 0x1, URZ ;  /* 0x000000010c0c7890 */ /* 0x000fe4000fffe0ff */
[----:B--2---:R-:W-:Y:S02]  /*4280*/  ULEA UR6, UR5, UR13, 0x3 ;  /* 0x0000000d05067291 */ /* 0x004fe4000f8e18ff */
[----:B------:R-:W-:Y:S01]  /*4290*/  UISETP.NE.AND UP3, UPT, UR12, URZ, UPT ;  /* 0x000000ff0c00728c */ /* 0x000fe2000bf65270 */
[----:B---3--:R-:W-:Y:S10]  /*42a0*/  @P2 BRA `(.L_x_69) ;  /* 0x00000000000c2947 */ /* 0x008ff40003800000 */
[----:B-1----:R-:W-:Y:S04]  /*42b0*/  SHF.L.U32 R3, R8, 0x1f, RZ ;  /* 0x0000001f08037819 */ /* 0x002fe800000006ff */
[----:B------:R-:W1:Y:S02]  /*42c0*/  SYNCS.PHASECHK.TRANS64.TRYWAIT P0, [UR6], R3 ;  /* 0x00000003ff0075a7 */ /* 0x000e640008001106 */
[----:B-1----:R-:W-:Y:S05]  /*42d0*/  @!P0 BRA `(.L_x_70) ;  /* 0x0000003400308947 */ /* 0x002fea0003800000 */
.L_x_69:
[----:B------:R-:W-:Y:S01]  /*42e0*/  UISETP.NE.AND UP0, UPT, UR11, 0x1, UPT ;  /* 0x000000010b00788c */ /* 0x000fe2000bf05270 */
[----:B------:R-:W-:Y:S01]  /*42f0*/  PLOP3.LUT P2, PT, PT, PT, PT, 0x80, 0x8 ;  /* 0x000000000008781c */ /* 0x000fe20003f4f070 */
[----:B------:R-:W-:Y:S02]  /*4300*/  UIADD3 UR4, UPT, UPT, UR5, 0x1, URZ ;  /* 0x0000000105047890 */ /* 0x000fe4000fffe0ff */
[----:B------:R-:W-:Y:S02]  /*4310*/  ULEA UR8, UR5, UR17, 0x5 ;  /* 0x0000001105087291 */ /* 0x000fe4000f8e28ff */
[----:B------:R-:W-:Y:S01]  /*4320*/  UISETP.NE.AND UP1, UPT, UR4, 0x58, UPT ;  /* 0x000000580400788c */ /* 0x000fe2000bf25270 */
[----:B------:R-:W-:Y:S01]  /*4330*/  PLOP3.LUT P0, PT, PT, PT, UP0, 0x80, 0x8 ;  /* 0x000000000008781c */ /* 0x000fe20003f0f008 */
[----:B------:R-:W-:Y:S02]  /*4340*/  UIADD3 UR11, UPT, UPT, UR11, -0x1, URZ ;  /* 0xffffffff0b0b7890 */ /* 0x000fe4000fffe0ff */
[----:B------:R-:W-:Y:S02]  /*4350*/  USEL UR7, URZ, 0x1, UP1 ;  /* 0x00000001ff077887 */ /* 0x000fe40008800000 */
[----:B------:R-:W-:Y:S01]  /*4360*/  USEL UR10, UR4, URZ, UP1 ;  /* 0x000000ff040a7287 */ /* 0x000fe20008800000 */
[----:B------:R-:W-:Y:S03]  /*4370*/  UMOV UR9, 0xc0004010 ;  /* 0xc000401000097882 */ /* 0x000fe60000000000 */
[----:B------:R-:W-:Y:S01]  /*4380*/  @UP0 ULEA UR4, UR10, UR13, 0x3 ;  /* 0x0000000d0a040291 */ /* 0x000fe2000f8e18ff */
[----:B------:R-:W-:Y:S01]  /*4390*/  LOP3.LUT R8, R8, UR7, RZ, 0x3c, !PT ;  /* 0x0000000708087c12 */ /* 0x000fe2000f8e3cff */
[----:B------:R-:W-:Y:S03]  /*43a0*/  UMOV UR7, 0xc0004010 ;  /* 0xc000401000077882 */ /* 0x000fe60000000000 */
[----:B-1----:R-:W-:Y:S04]  /*43b0*/  @P0 SHF.L.U32 R0, R8, 0x1f, RZ ;  /* 0x0000001f08000819 */ /* 0x002fe800000006ff */
[----:B------:R2:W3:Y:S01]  /*43c0*/  @P0 SYNCS.PHASECHK.TRANS64.TRYWAIT P2, [UR4], R0 ;  /* 0x00000000ff0005a7 */ /* 0x0004e20008041104 */
[----:B------:R-:W-:Y:S02]  /*43d0*/  UIADD3 UR4, UPT, UPT, UR6, 0x2c0, URZ ;  /* 0x000002c006047890 */ /* 0x000fe4000fffe0ff */
[----:B------:R-:W-:Y:S03]  /*43e0*/  ULEA UR6, UR5, UR16, 0x7 ;  /* 0x0000001005067291 */ /* 0x000fe6000f8e38ff */
[----:B------:R-:W-:Y:S06]  /*43f0*/  UMOV UR5, UR10 ;  /* 0x0000000a00057c82 */ /* 0x000fec0008000000 */
[----:B------:R2:W-:Y:S01]  /*4400*/  UTCHMMA gdesc[UR6], gdesc[UR8], tmem[UR14], tmem[UR20], idesc[UR21], UP2 ;  /* 0x00ff1408060075ea */ /* 0x0005e2000900000e */
[----:B------:R-:W-:Y:S01]  /*4410*/  UPLOP3.LUT UP2, UPT, UPT, UPT, UPT, 0x80, 0x8 ;  /* 0x000000000008789c */ /* 0x000fe20003f4f070 */
[----:B------:R2:W-:Y:S01]  /*4420*/  UTCBAR.MULTICAST [UR4], URZ, UR15 ;  /* 0x000000ff040073e9 */ /* 0x0005e2000800080f */
[----:B------:R-:W-:Y:S09]  /*4430*/  BRA.U UP3, `(.L_x_71) ;  /* 0xfffffffd038c7547 */ /* 0x000ff2000b83ffff */
.L_x_68:
[----:B--2---:R-:W-:Y:S01]  /*4440*/  UIADD3 UR4, UPT, UPT, UR18, 0x1, URZ ;  /* 0x0000000112047890 */ /* 0x004fe2000fffe0ff */
[C---:B------:R-:W-:Y:S01]  /*4450*/  ISETP.NE.AND P0, PT, R10.reuse, 0x2, PT ;  /* 0x000000020a00780c */ /* 0x040fe20003f05270 */
[----:B------:R-:W-:Y:S02]  /*4460*/  UIADD3 UR5, UPT, UPT, UR19, 0x5d0, URZ ;  /* 0x000005d013057890 */ /* 0x000fe4000fffe0ff */
[----:B------:R-:W-:Y:S01]  /*4470*/  UISETP.NE.AND UP0, UPT, UR4, 0x4, UPT ;  /* 0x000000040400788c */ /* 0x000fe2000bf05270 */
[----:B-1----:R-:W-:Y:S02]  /*4480*/  SEL R0, RZ, 0x1, P0 ;  /* 0x00000001ff007807 */ /* 0x002fe40000000000 */
[----:B------:R-:W-:Y:S01]  /*4490*/  SEL R10, R10, RZ, P0 ;  /* 0x000000ff0a0a7207 */ /* 0x000fe20000000000 */
[----:B------:R-:W-:Y:S01]  /*44a0*/  USEL UR6, URZ, 0x1, UP0 ;  /* 0x00000001ff067887 */ /* 0x000fe20008000000 */
[----:B------:R-:W-:Y:S01]  /*44b0*/  LOP3.LUT R9, R9, R0, RZ, 0x3c, !PT ;  /* 0x0000000009097212 */ /* 0x000fe200078e3cff */
[----:B------:R-:W-:Y:S01]  /*44c0*/  USEL UR18, UR4, URZ, UP0 ;  /* 0x000000ff04127287 */ /* 0x000fe20008000000 */
[----:B------:R1:W-:Y:S03]  /*44d0*/  UTCBAR [UR5], URZ ;  /* 0x000000ff050073e9 */ /* 0x0003e600080000ff */
[----:B------:R-:W-:Y:S01]  /*44e0*/  LOP3.LUT R11, R11, UR6, RZ, 0x3c, !PT ;  /* 0x000000060b0b7c12 */ /* 0x000fe2000f8e3cff */
[----:B------:R-:W-:Y:S07]  /*44f0*/  @P1 BRA `(.L_x_72) ;  /* 0xfffffff800c41947 */ /* 0x000fee000383ffff */
[----:B------:R-:W2:Y:S01]  /*4500*/  S2UR UR8, SR_CgaCtaId ;  /* 0x00000000000879c3 */ /* 0x000ea20000008800 */
[----:B------:R-:W-:Y:S01]  /*4510*/  ELECT P0, URZ, PT ;  /* 0x0000000000ff782f */ /* 0x000fe20003800000 */
[----:B------:R-:W-:Y:S01]  /*4520*/  IMAD.MOV.U32 R0, RZ, RZ, 0x1 ;  /* 0x00000001ff007424 */ /* 0x000fe200078e00ff */
[----:B------:R-:W-:Y:S01]  /*4530*/  UIADD3 UR13, UPT, UPT, UR13, 0x5f0, URZ ;  /* 0x000005f00d0d7890 */ /* 0x000fe2000fffe0ff */
[----:B------:R-:W-:Y:S01]  /*4540*/  SHF.L.U32 R3, R11, 0x1f, RZ ;  /* 0x0000001f0b037819 */ /* 0x000fe200000006ff */
[----:B------:R-:W-:-:S03]  /*4550*/  UMOV UR4, 0x40 ;  /* 0x0000004000047882 */ /* 0x000fc60000000000 */
[----:B------:R-:W-:Y:S01]  /*4560*/  UVIRTCOUNT.DEALLOC.SMPOOL 0x80 ;  /* 0x000000800000784c */ /* 0x000fe20000000000 */
[----:B--2---:R-:W-:Y:S02]  /*4570*/  ULEA UR8, UR8, UR4, 0x18 ;  /* 0x0000000408087291 */ /* 0x004fe4000f8ec0ff */
[----:B------:R-:W-:-:S07]  /*4580*/  ULEA UR4, UR18, UR13, 0x3 ;  /* 0x0000000d12047291 */ /* 0x000fce000f8e18ff */
[----:B------:R2:W-:Y:S02]  /*4590*/  @P0 STS.U8 [UR8+0x1c], R0 ;  /* 0x00001c00ff000988 */ /* 0x0005e40008000008 */
[----:B------:R-:W4:Y:S02]  /*45a0*/  SYNCS.PHASECHK.TRANS64.TRYWAIT P0, [UR4], R3 ;  /* 0x00000003ff0075a7 */ /* 0x000f240008001104 */
[----:B--2-4-:R-:W-:Y:S05]  /*45b0*/  @!P0 BRA `(.L_x_73) ;  /* 0x0000003000908947 */ /* 0x014fea0003800000 */
.L_x_145:
[----:B------:R-:W-:-:S04]  /*45c0*/  UIADD3 UR4, UPT, UPT, UR18, 0x1, URZ ;  /* 0x0000000112047890 */ /* 0x000fc8000fffe0ff */
[----:B------:R-:W-:-:S04]  /*45d0*/  UISETP.NE.AND UP0, UPT, UR4, 0x4, UPT ;  /* 0x000000040400788c */ /* 0x000fc8000bf05270 */
[----:B------:R-:W-:Y:S02]  /*45e0*/  USEL UR6, URZ, 0x1, UP0 ;  /* 0x00000001ff067887 */ /* 0x000fe40008000000 */
[----:B------:R-:W-:-:S04]  /*45f0*/  USEL UR4, UR4, URZ, UP0 ;  /* 0x000000ff04047287 */ /* 0x000fc80008000000 */
[----:B-1----:R-:W-:Y:S01]  /*4600*/  ULEA UR5, UR4, UR13, 0x3 ;  /* 0x0000000d04057291 */ /* 0x002fe2000f8e18ff */
[----:B------:R-:W-:-:S04]  /*4610*/  LOP3.LUT R2, R11, UR6, RZ, 0x3c, !PT ;  /* 0x000000060b027c12 */ /* 0x000fc8000f8e3cff */
[----:B--2---:R-:W-:-:S04]  /*4620*/  SHF.L.U32 R3, R2, 0x1f, RZ ;  /* 0x0000001f02037819 */ /* 0x004fc800000006ff */
[----:B------:R-:W1:Y:S02]  /*4630*/  SYNCS.PHASECHK.TRANS64.TRYWAIT P0, [UR5], R3 ;  /* 0x00000003ff0075a7 */ /* 0x000e640008001105 */
[----:B-1----:R-:W-:Y:S05]  /*4640*/  @!P0 BRA `(.L_x_74) ;  /* 0x0000003000848947 */ /* 0x002fea0003800000 */
.L_x_147:
        /* <DEDUP_REMOVED lines=9> */
.L_x_149:
        /* <DEDUP_REMOVED lines=9> */
.L_x_151:
[----:B------:R-:W-:Y:S01]  /*4770*/  NOP ;  /* 0x0000000000007918 */ /* 0x000fe20000000000 */
[----:B-1----:R-:W1:Y:S01]  /*4780*/  LDS R0, [UR8+0x14] ;  /* 0x00001408ff007984 */ /* 0x002e620008000800 */
[----:B------:R-:W-:Y:S01]  /*4790*/  ULOP3.LUT UR4, UR24, 0xffff, URZ, 0xc0, !UPT ;  /* 0x0000ffff18047892 */ /* 0x000fe2000f8ec0ff */
[----:B------:R-:W-:Y:S01]  /*47a0*/  UMOV UR5, 0xffff ;  /* 0x0000ffff00057882 */ /* 0x000fe20000000000 */
[----:B------:R-:W-:Y:S02]  /*47b0*/  UMOV UR6, 0x1 ;  /* 0x0000000100067882 */ /* 0x000fe40000000000 */
[----:B------:R-:W-:-:S04]  /*47c0*/  USHF.R.U32.HI UR4, URZ, 0x5, UR4 ;  /* 0x00000005ff047899 */ /* 0x000fc80008011604 */
[----:B------:R-:W-:Y:S02]  /*47d0*/  USHF.L.U32 UR5, UR5, UR4, URZ ;  /* 0x0000000405057299 */ /* 0x000fe400080006ff */
[----:B------:R-:W-:-:S04]  /*47e0*/  USHF.L.U32 UR4, UR6, UR4, URZ ;  /* 0x0000000406047299 */ /* 0x000fc800080006ff */
[----:B-1----:R-:W-:-:S04]  /*47f0*/  LOP3.LUT R0, R0, UR5, RZ, 0xc0, !PT ;  /* 0x0000000500007c12 */ /* 0x002fc8000f8ec0ff */
[----:B------:R-:W-:-:S13]  /*4800*/  ISETP.NE.AND P0, PT, R0, UR5, PT ;  /* 0x0000000500007c0c */ /* 0x000fda000bf05270 */
[----:B------:R-:W-:Y:S05]  /*4810*/  @P0 BRA `(.L_x_77) ;  /* 0x0000000000580947 */ /* 0x000fea0003800000 */
[----:B------:R-:W1:Y:S02]  /*4820*/  LDS R0, [UR8+0x18] ;  /* 0x00001808ff007984 */ /* 0x000e640008000800 */
[----:B-1----:R-:W-:-:S04]  /*4830*/  LOP3.LUT R0, R0, UR4, RZ, 0xc0, !PT ;  /* 0x0000000400007c12 */ /* 0x002fc8000f8ec0ff */
[----:B------:R-:W-:-:S13]  /*4840*/  ISETP.NE.AND P0, PT, R0, UR4, PT ;  /* 0x0000000400007c0c */ /* 0x000fda000bf05270 */
[----:B------:R-:W-:Y:S05]  /*4850*/  @P0 BRA `(.L_x_78) ;  /* 0x00000000003c0947 */ /* 0x000fea0003800000 */
[----:B------:R-:W1:Y:S01]  /*4860*/  S2R R2, SR_LANEID ;  /* 0x0000000000027919 */ /* 0x000e620000000000 */
[----:B------:R-:W-:Y:S01]  /*4870*/  ULOP3.LUT UR5, URZ, UR5, URZ, 0x33, !UPT ;  /* 0x00000005ff057292 */ /* 0x000fe2000f8e33ff */
[----:B------:R-:W-:Y:S01]  /*4880*/  LOP3.LUT R4, RZ, UR4, RZ, 0x33, !PT ;  /* 0x00000004ff047c12 */ /* 0x000fe2000f8e33ff */
[----:B------:R-:W-:Y:S02]  /*4890*/  VOTEU.ANY UR4, UPT, PT ;  /* 0x0000000000047886 */ /* 0x000fe400038e0100 */
[----:B------:R-:W-:Y:S01]  /*48a0*/  UFLO.U32 UR4, UR4 ;  /* 0x00000004000472bd */ /* 0x000fe200080e0000 */
[----:B------:R-:W2:Y:S01]  /*48b0*/  REDUX UR6, R4 ;  /* 0x00000000040673c4 */ /* 0x000ea20000000000 */
[----:B------:R-:W-:-:S06]  /*48c0*/  IMAD.U32 R0, RZ, RZ, UR5 ;  /* 0x00000005ff007e24 */ /* 0x000fcc000f8e00ff */
[----:B------:R4:W-:Y:S01]  /*48d0*/  UTCATOMSWS.AND URZ, UR5 ;  /* 0x0000000500ff79e3 */ /* 0x0009e20008000000 */
[----:B------:R-:W3:Y:S01]  /*48e0*/  REDUX UR7, R0 ;  /* 0x00000000000773c4 */ /* 0x000ee20000000000 */
[----:B-1----:R-:W-:Y:S01]  /*48f0*/  ISETP.EQ.U32.AND P0, PT, R2, UR4, PT ;  /* 0x0000000402007c0c */ /* 0x002fe2000bf02070 */
[----:B--2---:R-:W-:Y:S01]  /*4900*/  IMAD.U32 R2, RZ, RZ, UR6 ;  /* 0x00000006ff027e24 */ /* 0x004fe2000f8e00ff */
[----:B---3--:R-:W-:-:S11]  /*4910*/  MOV R3, UR7 ;  /* 0x0000000700037c02 */ /* 0x008fd60008000f00 */
[----:B------:R4:W-:Y:S04]  /*4920*/  @P0 ATOMS.AND RZ, [UR8+0x14], R3 ;  /* 0x00001403ffff098c */ /* 0x0009e8000a800008 */
[----:B------:R4:W-:Y:S01]  /*4930*/  @P0 ATOMS.AND RZ, [UR8+0x18], R2 ;  /* 0x00001802ffff098c */ /* 0x0009e2000a800008 */
[----:B------:R-:W-:Y:S05]  /*4940*/  BRA `(.L_x_79) ;  /* 0x0000000000147947 */ /* 0x000fea0003800000 */
.L_x_78:
[----:B------:R-:W-:Y:S02]  /*4950*/  MOV R2, 0x4970 ;  /* 0x0000497000027802 */ /* 0x000fe40000000f00 */
[----:B---3-5:R-:W-:Y:S05]  /*4960*/  CALL.REL.NOINC `($__internal_0_$__cuda_sm10x_tcgen05_guardrail_trap_col_being_dealloced_not_returned_by_alloc) ;  /* 0x00000030009c7944 */ /* 0x028fea0003c00000 */
[----:B------:R-:W-:Y:S05]  /*4970*/  BRA `(.L_x_79) ;  /* 0x0000000000087947 */ /* 0x000fea0003800000 */
.L_x_77:
[----:B------:R-:W-:Y:S02]  /*4980*/  MOV R2, 0x49a0 ;  /* 0x000049a000027802 */ /* 0x000fe40000000f00 */
[----:B---3-5:R-:W-:Y:S05]  /*4990*/  CALL.REL.NOINC `($__internal_2_$__cuda_sm10x_tcgen05_guardrail_trap_unallocated_columns_being_dealloced) ;  /* 0x0000003000a87944 */ /* 0x028fea0003c00000 */
.L_x_79:
[----:B------:R-:W-:Y:S01]  /*49a0*/  NOP ;  /* 0x0000000000007918 */ /* 0x000fe20000000000 */
[----:B----4-:R-:W-:Y:S05]  /*49b0*/  EXIT ;  /* 0x000000000000794d */ /* 0x010fea0003800000 */
.L_x_61:
[----:B------:R-:W-:-:S09]  /*49c0*/  UISETP.NE.OR UP0, UPT, UR18, 0x3, !UP3 ;  /* 0x000000031200788c */ /* 0x000fd2000df05670 */
[----:B------:R-:W-:Y:S05]  /*49d0*/  BRA.U UP0, `(.L_x_80) ;  /* 0x0000000d00807547 */ /* 0x000fea000b800000 */
[----:B------:R-:W2:Y:S01]  /*49e0*/  LDCU.64 UR4, c[0x0][0x888] ;  /* 0x00011100ff0477ac */ /* 0x000ea20008000a00 */
[----:B------:R-:W3:Y:S01]  /*49f0*/  S2UR UR6, SR_CgaCtaId ;  /* 0x00000000000679c3 */ /* 0x000ee20000008800 */
[----:B------:R-:W-:Y:S02]  /*4a00*/  HFMA2 R9, -RZ, RZ, 0, 0 ;  /* 0x00000000ff097431 */ /* 0x000fe400000001ff */
[----:B------:R-:W-:Y:S01]  /*4a10*/  IMAD.MOV.U32 R11, RZ, RZ, 0x1 ;  /* 0x00000001ff0b7424 */ /* 0x000fe200078e00ff */
[----:B------:R-:W4:Y:S01]  /*4a20*/  LDCU UR30, c[0x0][0x370] ;  /* 0x00006e00ff1e77ac */ /* 0x000f220008000800 */
[----:B------:R-:W-:Y:S01]  /*4a30*/  IMAD.MOV.U32 R10, RZ, RZ, RZ ;  /* 0x000000ffff0a7224 */ /* 0x000fe200078e00ff */
[----:B------:R-:W-:Y:S01]  /*4a40*/  MOV R8, 0x800 ;  /* 0x0000080000087802 */ /* 0x000fe20000000f00 */
[----:B------:R-:W1:Y:S01]  /*4a50*/  LDCU.128 UR32, c[0x0][0xb10] ;  /* 0x00016200ff2077ac */ /* 0x000e620008000c00 */
[----:B------:R-:W4:Y:S01]  /*4a60*/  LDC.64 R12, c[0x0][0x348] ;  /* 0x0000d200ff0c7b82 */ /* 0x000f220000000a00 */
[----:B------:R-:W1:Y:S01]  /*4a70*/  LDCU UR27, c[0x0][0x374] ;  /* 0x00006e80ff1b77ac */ /* 0x000e620008000800 */
[----:B------:R-:W4:Y:S01]  /*4a80*/  LDCU.64 UR28, c[0x0][0x890] ;  /* 0x00011200ff1c77ac */ /* 0x000f220008000a00 */
[----:B--2---:R-:W-:Y:S01]  /*4a90*/  UISETP.NE.U32.AND UP0, UPT, UR4, URZ, UPT ;  /* 0x000000ff0400728c */ /* 0x004fe2000bf05070 */
[----:B------:R-:W2:Y:S01]  /*4aa0*/  LDCU UR16, c[0x0][0xb0c] ;  /* 0x00016180ff1077ac */ /* 0x000ea20008000800 */
[----:B------:R-:W2:Y:S01]  /*4ab0*/  LDCU UR39, c[0x0][0xb20] ;  /* 0x00016400ff2777ac */ /* 0x000ea20008000800 */
[----:B------:R-:W2:Y:S01]  /*4ac0*/  LDCU UR4, c[0x0][0xb30] ;  /* 0x00016600ff0477ac */ /* 0x000ea20008000800 */
[----:B------:R-:W-:Y:S01]  /*4ad0*/  UMOV UR24, 0x400 ;  /* 0x0000040000187882 */ /* 0x000fe20000000000 */
[----:B-1----:R-:W-:-:S02]  /*4ae0*/  UIMAD.WIDE.U32 UR8, UR27, UR35, URZ ;  /* 0x000000231b0872a5 */ /* 0x002fc4000f8e00ff */
[----:B---3--:R-:W-:Y:S02]  /*4af0*/  ULEA UR24, UR6, UR24, 0x18 ;  /* 0x0000001806187291 */ /* 0x008fe4000f8ec0ff */
[----:B----4-:R-:W-:Y:S02]  /*4b00*/  UIMAD.WIDE.U32 UR6, UR30, UR32, URZ ;  /* 0x000000201e0672a5 */ /* 0x010fe4000f8e00ff */
[----:B------:R-:W-:Y:S02]  /*4b10*/  UISETP.NE.U32.AND UP6, UPT, UR28, URZ, UPT ;  /* 0x000000ff1c00728c */ /* 0x000fe4000bfc5070 */
[----:B------:R-:W-:Y:S02]  /*4b20*/  UISETP.NE.AND.EX UP5, UPT, UR5, URZ, UPT, UP0 ;  /* 0x000000ff0500728c */ /* 0x000fe4000bfa5300 */
[----:B------:R-:W-:Y:S01]  /*4b30*/  UISETP.NE.AND UP0, UPT, UR42, 0x1, UPT ;  /* 0x000000012a00788c */ /* 0x000fe2000bf05270 */
[----:B------:R-:W-:Y:S01]  /*4b40*/  UMOV UR6, UR7 ;  /* 0x0000000700067c82 */ /* 0x000fe20008000000 */
[----:B------:R-:W-:Y:S01]  /*4b50*/  UMOV UR31, UR9 ;  /* 0x00000009001f7c82 */ /* 0x000fe20008000000 */
[----:B------:R-:W-:-:S02]  /*4b60*/  USEL UR38, URZ, 0x1, UP4 ;  /* 0x00000001ff267887 */ /* 0x000fc4000a000000 */
[----:B--2---:R-:W-:Y:S01]  /*4b70*/  UISETP.NE.AND UP0, UPT, UR16, 0x1, UPT ;  /* 0x000000011000788c */ /* 0x004fe2000bf05270 */
[----:B------:R-:W-:Y:S01]  /*4b80*/  UMOV UR25, URZ ;  /* 0x000000ff00197c82 */ /* 0x000fe20008000000 */
[----:B------:R-:W-:Y:S02]  /*4b90*/  UPLOP3.LUT UP4, UPT, UPT, UPT, UPT, 0x40, 0x4 ;  /* 0x000000000004789c */ /* 0x000fe40003f8e870 */
[----:B------:R-:W-:Y:S01]  /*4ba0*/  UISETP.GE.AND UP2, UPT, UR42, 0x1, UPT ;  /* 0x000000012a00788c */ /* 0x000fe2000bf46270 */
[----:B------:R-:W1:Y:S01]  /*4bb0*/  LDCU.64 UR14, c[0x0][0xb28] ;  /* 0x00016500ff0e77ac */ /* 0x000e620008000a00 */
[----:B------:R-:W-:Y:S02]  /*4bc0*/  UISETP.NE.AND.EX UP6, UPT, UR29, URZ, UPT, UP6 ;  /* 0x000000ff1d00728c */ /* 0x000fe4000bfc5360 */
[----:B------:R-:W-:Y:S02]  /*4bd0*/  USHF.R.U32.HI UR37, URZ, UR33, UR6 ;  /* 0x00000021ff257299 */ /* 0x000fe40008011606 */
[----:B------:R-:W-:-:S02]  /*4be0*/  USHF.R.U32.HI UR31, URZ, UR39, UR31 ;  /* 0x00000027ff1f7299 */ /* 0x000fc4000801161f */
[----:B------:R-:W-:Y:S02]  /*4bf0*/  UISETP.NE.AND UP0, UPT, UR34, 0x1, UPT ;  /* 0x000000012200788c */ /* 0x000fe4000bf05270 */
[----:B------:R-:W-:-:S11]  /*4c00*/  UISETP.NE.AND UP3, UPT, UR4, 0x1, UPT ;  /* 0x000000010400788c */ /* 0x000fd6000bf65270 */
.L_x_88:
[C---:B------:R-:W-:Y:S02]  /*4c10*/  LEA R3, R10.reuse, UR24, 0x3 ;  /* 0x000000180a037c11 */ /* 0x040fe4000f8e18ff */
[----:B------:R-:W-:Y:S02]  /*4c20*/  SHF.L.U32 R0, R9, 0x1f, RZ ;  /* 0x0000001f09007819 */ /* 0x000fe400000006ff */
[----:B------:R-:W-:Y:S02]  /*4c30*/  LEA R5, R10, UR24, 0x4 ;  /* 0x000000180a057c11 */ /* 0x000fe4000f8e20ff */
[----:B--2---:R-:W2:Y:S02]  /*4c40*/  SYNCS.PHASECHK.TRANS64.TRYWAIT P0, [R3+URZ+0x5b0], R0 ;  /* 0x0005b000030075a7 */ /* 0x004ea400080011ff */
[----:B--2---:R-:W-:Y:S05]  /*4c50*/  @!P0 BRA `(.L_x_81) ;  /* 0x0000002c00488947 */ /* 0x004fea0003800000 */
.L_x_152:
        /* <DEDUP_REMOVED lines=8> */
[----:B---3--:R-:W-:Y:S11]  /*4ce0*/  LOP3.LUT P0, RZ, R6, 0x1, RZ, 0xc0, !PT ;  /* 0x0000000106ff7812 */ /* 0x008ff6000780c0ff */
[----:B------:R-:W-:Y:S02]  /*4cf0*/  @!UPT UIADD3 URZ, UPT, UPT, URZ, URZ, URZ ;  /* 0x000000fffffff290 */ /* 0x000fe4000fffe0ff */
[----:B----4-:R-:W-:Y:S01]  /*4d00*/  VOTEU.ANY UP2, P0 ;  /* 0x0000000000ff7886 */ /* 0x010fe20000040100 */
[----:B------:R-:W-:Y:S11]  /*4d10*/  PLOP3.LUT P0, PT, PT, PT, UP2, 0x80, 0x8 ;  /* 0x000000000008781c */ /* 0x000ff60003f0f028 */
[----:B------:R-:W-:Y:S02]  /*4d20*/  @!UPT UIADD3 URZ, UPT, UPT, URZ, URZ, URZ ;  /* 0x000000fffffff290 */ /* 0x000fe4000fffe0ff */
[----:B--2---:R-:W-:Y:S02]  /*4d30*/  @P0 SHF.R.U32.HI R0, RZ, 0x10, R5 ;  /* 0x00000010ff000819 */ /* 0x004fe40000011605 */
[----:B------:R-:W-:Y:S02]  /*4d40*/  @P0 MOV R2, R4 ;  /* 0x0000000400020202 */ /* 0x000fe40000000f00 */
[----:B------:R-:W-:Y:S01]  /*4d50*/  @P0 R2UR UR4, R0 ;  /* 0x00000000000402ca */ /* 0x000fe200000e0000 */
[----:B------:R-:W-:Y:S01]  /*4d60*/  VIADD R0, R3, 0x5c0 ;  /* 0x000005c003007836 */ /* 0x000fe20000000000 */
[----:B------:R-:W-:Y:S02]  /*4d70*/  @P0 LOP3.LUT R4, R5, 0xffff, RZ, 0xc0, !PT ;  /* 0x0000ffff05040812 */ /* 0x000fe400078ec0ff */
[----:B------:R-:W-:Y:S02]  /*4d80*/  @P0 R2UR UR6, R2 ;  /* 0x00000000020602ca */ /* 0x000fe400000e0000 */
[----:B------:R-:W-:Y:S02]  /*4d90*/  PRMT R0, RZ, 0x654, R0 ;  /* 0x00000654ff007816 */ /* 0x000fe40000000000 */
[----:B------:R-:W-:Y:S02]  /*4da0*/  @P0 R2UR UR5, R4 ;  /* 0x00000000040502ca */ /* 0x000fe400000e0000 */
[----:B------:R2:W-:Y:S03]  /*4db0*/  SYNCS.ARRIVE.TRANS64.RED.A1T0 RZ, [R0+URZ], RZ ;  /* 0x000000ff00ff79a7 */ /* 0x0005e600081004ff */
[----:B------:R-:W-:Y:S04]  /*4dc0*/  @UP2 UMOV UR26, UR4 ;  /* 0x00000004001a2c82 */ /* 0x000fe80008000000 */
[----:B------:R-:W-:Y:S04]  /*4dd0*/  @UP2 UMOV UR13, UR6 ;  /* 0x00000006000d2c82 */ /* 0x000fe80008000000 */
[----:B------:R-:W-:Y:S01]  /*4de0*/  @UP2 UMOV UR7, UR5 ;  /* 0x0000000500072c82 */ /* 0x000fe20008000000 */
[----:B------:R-:W-:Y:S05]  /*4df0*/  BRA.U !UP0, `(.L_x_82) ;  /* 0x0000000108c07547 */ /* 0x000fea000b800000 */
[----:B------:R-:W-:Y:S02]  /*4e00*/  UIMAD.WIDE.U32 UR10, UR7, UR35, URZ ;  /* 0x00000023070a72a5 */ /* 0x000fe4000f8e00ff */
[----:B------:R-:W-:Y:S02]  /*4e10*/  UP2UR UR12, UPR, URZ, 0x4 ;  /* 0x00000004ff0c7883 */ /* 0x000fe40008000000 */
[----:B------:R-:W-:Y:S02]  /*4e20*/  UISETP.NE.AND UP2, UPT, UR34, 0x1, UPT ;  /* 0x000000012200788c */ /* 0x000fe4000bf45270 */
[----:B------:R-:W-:Y:S02]  /*4e30*/  UIMAD.WIDE.U32 UR18, UR13, UR32, URZ ;  /* 0x000000200d1272a5 */ /* 0x000fe4000f8e00ff */
[----:B------:R-:W-:Y:S02]  /*4e40*/  USEL UR4, UR27, UR31, !UP2 ;  /* 0x0000001f1b047287 */ /* 0x000fe4000d000000 */
[----:B------:R-:W-:Y:S02]  /*4e50*/  UISETP.NE.AND UP0, UPT, UR16, 0x1, UPT ;  /* 0x000000011000788c */ /* 0x000fe4000bf05270 */
[----:B------:R-:W-:Y:S02]  /*4e60*/  UP2UR UR17, UPR, URZ, 0x2 ;  /* 0x00000002ff117883 */ /* 0x000fe40008000000 */
[----:B------:R-:W-:Y:S02]  /*4e70*/  UISETP.NE.AND UP1, UPT, UR42, 0x1, UPT ;  /* 0x000000012a00788c */ /* 0x000fe4000bf25270 */
[----:B-1----:R-:W-:Y:S02]  /*4e80*/  UIMAD.WIDE.U32 UR20, UR4, UR14, URZ ;  /* 0x0000000e041472a5 */ /* 0x002fe4000f8e00ff */
[----:B------:R-:W-:Y:S01]  /*4e90*/  USEL UR8, UR30, UR37, !UP0 ;  /* 0x000000251e087287 */ /* 0x000fe2000c000000 */
[----:B------:R-:W-:Y:S02]  /*4ea0*/  UMOV UR5, UR11 ;  /* 0x0000000b00057c82 */ /* 0x000fe40008000000 */
[----:B------:R-:W-:Y:S02]  /*4eb0*/  USHF.R.U32.HI UR6, URZ, UR39, UR5 ;  /* 0x00000027ff067299 */ /* 0x000fe40008011605 */
[----:B------:R-:W-:Y:S02]  /*4ec0*/  UIMAD.WIDE.U32 UR22, UR8, UR14, URZ ;  /* 0x0000000e081672a5 */ /* 0x000fe4000f8e00ff */
[----:B------:R-:W-:Y:S02]  /*4ed0*/  USEL UR6, UR7, UR6, !UP2 ;  /* 0x0000000607067287 */ /* 0x000fe4000d000000 */
[----:B------:R-:W-:Y:S02]  /*4ee0*/  UISETP.NE.AND UP2, UPT, UR12, URZ, UPT ;  /* 0x000000ff0c00728c */ /* 0x000fe4000bf45270 */
[----:B------:R-:W-:Y:S01]  /*4ef0*/  UIMAD.WIDE.U32 UR10, UR6, UR14, URZ ;  /* 0x0000000e060a72a5 */ /* 0x000fe2000f8e00ff */
[----:B------:R-:W-:Y:S02]  /*4f00*/  UMOV UR5, UR19 ;  /* 0x0000001300057c82 */ /* 0x000fe40008000000 */
[----:B------:R-:W-:Y:S03]  /*4f10*/  USHF.R.U32.HI UR9, URZ, UR33, UR5 ;  /* 0x00000021ff097299 */ /* 0x000fe60008011605 */
[----:B------:R-:W-:Y:S02]  /*4f20*/  UMOV UR5, UR21 ;  /* 0x0000001500057c82 */ /* 0x000fe40008000000 */
[----:B------:R-:W-:Y:S03]  /*4f30*/  @UP1 USHF.R.U32.HI UR4, URZ, UR15, UR5 ;  /* 0x0000000fff041299 */ /* 0x000fe60008011605 */
[----:B------:R-:W-:Y:S01]  /*4f40*/  UMOV UR5, UR23 ;  /* 0x0000001700057c82 */ /* 0x000fe20008000000 */
[----:B------:R-:W-:Y:S02]  /*4f50*/  UIMAD UR4, UR42, UR4, URZ ;  /* 0x000000042a0472a4 */ /* 0x000fe4000f8e02ff */
[----:B------:R-:W-:Y:S02]  /*4f60*/  @UP1 USHF.R.U32.HI UR8, URZ, UR15, UR5 ;  /* 0x0000000fff081299 */ /* 0x000fe40008011605 */
[----:B------:R-:W-:Y:S02]  /*4f70*/  USEL UR5, UR13, UR9, !UP0 ;  /* 0x000000090d057287 */ /* 0x000fe4000c000000 */
[----:B------:R-:W-:Y:S02]  /*4f80*/  UIMAD UR9, UR42, UR8, URZ ;  /* 0x000000082a0972a4 */ /* 0x000fe4000f8e02ff */
[----:B------:R-:W-:Y:S03]  /*4f90*/  UISETP.GE.AND UP0, UPT, UR6, UR4, UPT ;  /* 0x000000040600728c */ /* 0x000fe6000bf06270 */
[----:B------:R-:W-:Y:S01]  /*4fa0*/  UMOV UR4, UR11 ;  /* 0x0000000b00047c82 */ /* 0x000fe20008000000 */
[----:B------:R-:W-:Y:S02]  /*4fb0*/  UISETP.GE.OR UP0, UPT, UR5, UR9, UP0 ;  /* 0x000000090500728c */ /* 0x000fe40008706670 */
[----:B------:R-:W-:Y:S02]  /*4fc0*/  USHF.R.U32.HI UR4, URZ, UR15, UR4 ;  /* 0x0000000fff047299 */ /* 0x000fe40008011604 */
[----:B------:R-:W-:Y:S02]  /*4fd0*/  UIMAD.WIDE.U32 UR10, UR5, UR14, URZ ;  /* 0x0000000e050a72a5 */ /* 0x000fe4000f8e00ff */
[----:B------:R-:W-:Y:S04]  /*4fe0*/  USEL UR12, UR6, UR4, !UP1 ;  /* 0x00000004060c7287 */ /* 0x000fe8000c800000 */
[----:B------:R-:W-:Y:S01]  /*4ff0*/  UIADD3 UR9, UPT, UPT, -UR12, URZ, URZ ;  /* 0x000000ff0c097290 */ /* 0x000fe2000fffe1ff */
[----:B------:R-:W-:Y:S02]  /*5000*/  @!UP0 UMOV UR4, UR11 ;  /* 0x0000000b00048c82 */ /* 0x000fe40008000000 */
[----:B------:R-:W-:Y:S02]  /*5010*/  @!UP0 USHF.R.U32.HI UR4, URZ, UR15, UR4 ;  /* 0x0000000fff048299 */ /* 0x000fe40008011604 */
[----:B------:R-:W-:Y:S02]  /*5020*/  UIMAD UR9, UR42, UR9, UR6 ;  /* 0x000000092a0972a4 */ /* 0x000fe4000f8e0206 */
[----:B------:R-:W-:Y:S02]  /*5030*/  @!UP0 USEL UR4, UR5, UR4, !UP1 ;  /* 0x0000000405048287 */ /* 0x000fe4000c800000 */
[----:B------:R-:W-:Y:S02]  /*5040*/  UISETP.NE.AND UP1, UPT, UR17, URZ, UPT ;  /* 0x000000ff1100728c */ /* 0x000fe4000bf25270 */
[----:B------:R-:W-:Y:S02]  /*5050*/  @!UP0 UIMAD UR9, UR8, UR9, UR4 ;  /* 0x00000009080982a4 */ /* 0x000fe4000f8e0204 */
[----:B------:R-:W-:Y:S02]  /*5060*/  @!UP0 UIADD3 UR10, UPT, UPT, UR12, -UR4, URZ ;  /* 0x800000040c0a8290 */ /* 0x000fe4000fffe0ff */
[----:B------:R-:W-:Y:S02]  /*5070*/  UIADD3 UR4, UPT, UPT, -UR5, URZ, URZ ;  /* 0x000000ff05047290 */ /* 0x000fe4000fffe1ff */
[----:B------:R-:W-:Y:S02]  /*5080*/  UIADD3 UR8, UPT, UPT, -UR6, URZ, URZ ;  /* 0x000000ff06087290 */ /* 0x000fe4000fffe1ff */
[----:B------:R-:W-:Y:S02]  /*5090*/  @!UP0 UIMAD UR6, UR10, UR42, UR5 ;  /* 0x0000002a0a0682a4 */ /* 0x000fe4000f8e0205 */
[----:B------:R-:W-:Y:S02]  /*50a0*/  UIMAD UR13, UR16, UR4, UR13 ;  /* 0x00000004100d72a4 */ /* 0x000fe4000f8e020d */
[----:B------:R-:W-:Y:S01]  /*50b0*/  UIMAD UR7, UR34, UR8, UR7 ;  /* 0x00000008220772a4 */ /* 0x000fe2000f8e0207 */
[----:B------:R-:W-:Y:S02]  /*50c0*/  @!UP0 UMOV UR5, UR9 ;  /* 0x0000000900058c82 */ /* 0x000fe40008000000 */
[----:B------:R-:W-:Y:S02]  /*50d0*/  UIMAD UR13, UR5, UR16, UR13 ;  /* 0x00000010050d72a4 */ /* 0x000fe4000f8e020d */
[----:B------:R-:W-:Y:S11]  /*50e0*/  UIMAD UR7, UR6, UR34, UR7 ;  /* 0x00000022060772a4 */ /* 0x000ff6000f8e0207 */
[----:B------:R-:W-:Y:S01]  /*50f0*/  @!UPT UIADD3 URZ, UPT, UPT, URZ, URZ, URZ ;  /* 0x000000fffffff290 */ /* 0x000fe2000fffe0ff */
.L_x_82:
[----:B------:R-:W3:Y:S01]  /*5100*/  @!UP3 LDCU.128 UR20, c[0x0][0xb10] ;  /* 0x00016200ff14b7ac */ /* 0x000ee20008000c00 */
[----:B------:R-:W-:Y:S04]  /*5110*/  ISETP.NE.U32.AND P0, PT, RZ, UR28, PT ;  /* 0x0000001cff007c0c */ /* 0x000fe8000bf05070 */
[----:B------:R-:W-:Y:S01]  /*5120*/  ISETP.NE.AND.EX P0, PT, RZ, UR29, PT, P0 ;  /* 0x0000001dff007c0c */ /* 0x000fe2000bf05300 */
[----:B------:R-:W4:Y:S01]  /*5130*/  @!UP3 LDCU UR5, c[0x0][0xb0c] ;  /* 0x00016180ff05b7ac */ /* 0x000f220008000800 */
[----:B---3--:R-:W-:Y:S07]  /*5140*/  UIMAD.WIDE.U32 UR8, UR13, UR20, URZ ;  /* 0x000000140d0872a5 */ /* 0x008fee000f8e00ff */
[----:B------:R-:W-:Y:S01]  /*5150*/  @!UP3 UMOV UR4, UR9 ;  /* 0x000000090004bc82 */ /* 0x000fe20008000000 */
[----:B----4-:R-:W-:Y:S02]  /*5160*/  @!UP3 UISETP.NE.AND UP0, UPT, UR5, 0x1, UPT ;  /* 0x000000010500b88c */ /* 0x010fe4000bf05270 */
[----:B------:R-:W-:Y:S02]  /*5170*/  @!UP3 USHF.R.U32.HI UR4, URZ, UR21, UR4 ;  /* 0x00000015ff04b299 */ /* 0x000fe40008011604 */
[----:B------:R-:W-:Y:S02]  /*5180*/  UIMAD.WIDE.U32 UR8, UR7, UR23, URZ ;  /* 0x00000017070872a5 */ /* 0x000fe4000f8e00ff */
[----:B------:R-:W-:Y:S02]  /*5190*/  @!UP3 USEL UR10, UR13, UR4, !UP0 ;  /* 0x000000040d0ab287 */ /* 0x000fe4000c000000 */
[----:B------:R-:W-:Y:S03]  /*51a0*/  @!UP3 UISETP.NE.AND UP0, UPT, UR22, 0x1, UPT ;  /* 0x000000011600b88c */ /* 0x000fe6000bf05270 */
[----:B------:R-:W-:Y:S02]  /*51b0*/  @!UP3 UMOV UR6, UR9 ;  /* 0x000000090006bc82 */ /* 0x000fe40008000000 */
[----:B------:R-:W3:Y:S02]  /*51c0*/  @!UP3 LDCU UR4, c[0x0][0xb20] ;  /* 0x00016400ff04b7ac */ /* 0x000ee40008000800 */
[----:B---3--:R-:W-:Y:S04]  /*51d0*/  @!UP3 USHF.R.U32.HI UR6, URZ, UR4, UR6 ;  /* 0x00000004ff06b299 */ /* 0x008fe80008011606 */
[----:B------:R-:W-:Y:S04]  /*51e0*/  @!UP3 USEL UR6, UR7, UR6, !UP0 ;  /* 0x000000060706b287 */ /* 0x000fe8000c000000 */
[----:B------:R-:W-:Y:S02]  /*51f0*/  @!UP3 UIADD3 UR4, UPT, UPT, -UR10, UR6, URZ ;  /* 0x000000060a04b290 */ /* 0x000fe4000fffe1ff */
[----:B------:R-:W-:Y:S02]  /*5200*/  @!UP3 UIADD3 UR6, UPT, UPT, UR10, -UR6, URZ ;  /* 0x800000060a06b290 */ /* 0x000fe4000fffe0ff */
[----:B------:R-:W-:Y:S02]  /*5210*/  @!UP3 UIMAD UR13, UR4, UR5, UR13 ;  /* 0x00000005040db2a4 */ /* 0x000fe4000f8e020d */
[----:B------:R-:W-:Y:S01]  /*5220*/  @!UP3 UIMAD UR7, UR6, UR22, UR7 ;  /* 0x000000160607b2a4 */ /* 0x000fe2000f8e0207 */
[----:B------:R-:W-:Y:S11]  /*5230*/  BRA.U UP4, `(.L_x_83) ;  /* 0x0000000104107547 */ /* 0x000ff6000b800000 */
[----:B--2---:R-:W-:Y:S04]  /*5240*/  MOV R0, UR38 ;  /* 0x0000002600007c02 */ /* 0x004fe80008000f00 */
[----:B------:R-:W-:Y:S04]  /*5250*/  SHF.L.U32 R3, R0, 0x1f, RZ ;  /* 0x0000001f00037819 */ /* 0x000fe800000006ff */
[----:B------:R-:W2:Y:S02]  /*5260*/  SYNCS.PHASECHK.TRANS64.TRYWAIT P1, [UR24+0x5a8], R3 ;  /* 0x0005a803ff0075a7 */ /* 0x000ea40008021118 */
[----:B--2---:R-:W-:Y:S05]  /*5270*/  @!P1 BRA `(.L_x_84) ;  /* 0x0000002400d49947 */ /* 0x004fea0003800000 */
.L_x_83:
[----:B------:R-:W-:Y:S05]  /*5280*/  BRA.U !UP6, `(.L_x_85) ;  /* 0x000000010e387547 */ /* 0x000fea000b800000 */
[----:B------:R-:W-:Y:S01]  /*5290*/  UPLOP3.LUT UP1, UPT, UPT, UPT, UP5, 0x80, 0x8 ;  /* 0x000000000008789c */ /* 0x000fe20003f2f050 */
[----:B--2---:R-:W-:Y:S01]  /*52a0*/  HFMA2 R0, -RZ, RZ, 0, 5.9604644775390625e-08 ;  /* 0x00000001ff007431 */ /* 0x004fe200000001ff */
[----:B------:R-:W2:Y:S01]  /*52b0*/  LDCU.64 UR8, c[0x0][0x358] ;  /* 0x00006b00ff0877ac */ /* 0x000ea20008000a00 */
[----:B------:R-:W-:Y:S03]  /*52c0*/  IMAD.MOV.U32 R23, RZ, RZ, 0x1 ;  /* 0x00000001ff177424 */ /* 0x000fe600078e00ff */
[----:B------:R-:W-:Y:S05]  /*52d0*/  PLOP3.LUT P1, PT, PT, PT, UP1, 0x80, 0x8 ;  /* 0x000000000008781c */ /* 0x000fea0003f2f018 */
[----:B------:R-:W3:Y:S01]  /*52e0*/  @UP1 LDCU.64 UR4, c[0x0][0x888] ;  /* 0x00011100ff0417ac */ /* 0x000ee20008000a00 */
[----:B------:R-:W-:Y:S07]  /*52f0*/  @UP1 UIMAD UR6, UR36, UR28, URZ ;  /* 0x0000001c240612a4 */ /* 0x000fee000f8e02ff */
[----:B------:R-:W-:Y:S01]  /*5300*/  @!P1 PRMT R23, R0, 0x7610, R23 ;  /* 0x0000761000179816 */ /* 0x000fe20000000017 */
[----:B---3--:R-:W-:Y:S06]  /*5310*/  @UP1 UIMAD.WIDE UR4, UR6, 0x4, UR4 ;  /* 0x00000004060418a5 */ /* 0x008fec000f8e0204 */
[----:B------:R-:W-:Y:S01]  /*5320*/  IMAD.U32 R2, RZ, RZ, UR4 ;  /* 0x00000004ff027e24 */ /* 0x000fe2000f8e00ff */
[----:B------:R-:W-:Y:S04]  /*5330*/  MOV R3, UR5 ;  /* 0x0000000500037c02 */ /* 0x000fe80008000f00 */
[----:B------:R-:W3:Y:S01]  /*5340*/  @!UP1 LDCU UR4, c[0x0][0x880] ;  /* 0x00011000ff0497ac */ /* 0x000ee20008000800 */
[----:B--2--5:R4:W5:Y:S02]  /*5350*/  @P1 LDG.E R19, desc[UR8][R2.64] ;  /* 0x0000000802131981 */ /* 0x024964000c1e1900 */
[----:B---34-:R-:W-:Y:S07]  /*5360*/  @!P1 IMAD.U32 R19, RZ, RZ, UR4 ;  /* 0x00000004ff139e24 */ /* 0x018fee000f8e00ff */
.L_x_85:
[----:B-----5:R-:W-:Y:S01]  /*5370*/  @!P0 FSETP.EQ.AND P2, PT, R19, RZ, PT ;  /* 0x000000ff1300820b */ /* 0x020fe20003f42000 */
[----:B------:R-:W-:Y:S01]  /*5380*/  @!UPT UIADD3 URZ, UPT, UPT, URZ, URZ, URZ ;  /* 0x000000fffffff290 */ /* 0x000fe2000fffe0ff */
[----:B------:R-:W-:Y:S11]  /*5390*/  @!P0 BRA `(.L_x_86) ;  /* 0x0000000000148947 */ /* 0x000ff60003800000 */
[----:B------:R-:W-:Y:S02]  /*53a0*/  LOP3.LUT P0, RZ, R23, 0xff, RZ, 0xc0, !PT ;  /* 0x000000ff17ff7812 */ /* 0x000fe4000780c0ff */
[----:B------:R-:W-:Y:S04]  /*53b0*/  PLOP3.LUT P2, PT, PT, PT, UP1, 0x80, 0x8 ;  /* 0x000000000008781c */ /* 0x000fe80003f4f018 */
[----:B------:R-:W-:Y:S07]  /*53c0*/  PLOP3.LUT P2, PT, P2, PT, PT, 0x8, 0x80 ;  /* 0x000000000080781c */ /* 0x000fee000174e170 */
[----:B------:R-:W-:Y:S11]  /*53d0*/  @P0 FSETP.EQ.AND P2, PT, R19, RZ, PT ;  /* 0x000000ff1300020b */ /* 0x000ff60003f42000 */
[----:B------:R-:W-:Y:S02]  /*53e0*/  @!UPT UIADD3 URZ, UPT, UPT, URZ, URZ, URZ ;  /* 0x000000fffffff290 */ /* 0x000fe4000fffe0ff */
.L_x_86:
[----:B------:R-:W-:Y:S01]  /*53f0*/  ULEA UR4, UR25, UR24, 0x3 ;  /* 0x0000001819047291 */ /* 0x000fe2000f8e18ff */
[----:B--2---:R-:W-:Y:S02]  /*5400*/  SHF.L.U32 R0, R11, 0x1f, RZ ;  /* 0x0000001f0b007819 */ /* 0x004fe400000006ff */
[----:B------:R-:W-:Y:S01]  /*5410*/  ELECT P1, URZ, PT ;  /* 0x0000000000ff782f */ /* 0x000fe20003820000 */
[----:B------:R-:W-:Y:S05]  /*5420*/  VIADD R10, R10, 0x1 ;  /* 0x000000010a0a7836 */ /* 0x000fea0000000000 */
[----:B------:R-:W2:Y:S02]  /*5430*/  SYNCS.PHASECHK.TRANS64.TRYWAIT P0, [UR4+0x590], R0 ;  /* 0x00059000ff0075a7 */ /* 0x000ea40008001104 */
[----:B--2---:R-:W-:Y:S05]  /*5440*/  @!P0 BRA `(.L_x_87) ;  /* 0x0000002400788947 */ /* 0x004fea0003800000 */
.L_x_155:
[----:B------:R-:W3:Y:S01]  /*5450*/  S2UR UR22, SR_CgaCtaId ;  /* 0x00000000001679c3 */ /* 0x000ee20000008800 */
[----:B------:R-:W-:Y:S01]  /*5460*/  UIADD3 UR9, UPT, UPT, UR4, 0x580, URZ ;  /* 0x0000058004097890 */ /* 0x000fe2000fffe0ff */
[----:B------:R-:W-:Y:S01]  /*5470*/  PLOP3.LUT P1, PT, P2, P1, PT, 0xf2, 0x2f ;  /* 0x00000000002f781c */ /* 0x000fe20001723e72 */
[----:B------:R-:W-:Y:S01]  /*5480*/  UPLOP3.LUT UP4, UPT, UPT, UPT, UPT, 0x80, 0x8 ;  /* 0x000000000008789c */ /* 0x000fe20003f8f070 */
[----:B------:R-:W-:Y:S01]  /*5490*/  UMOV UR20, 0x0 ;  /* 0x0000000000147882 */ /* 0x000fe20000000000 */
[----:B------:R-:W-:Y:S01]  /*54a0*/  UMOV UR21, 0x10000000 ;  /* 0x1000000000157882 */ /* 0x000fe20000000000 */
[----:B------:R-:W-:Y:S01]  /*54b0*/  UMOV UR12, UR36 ;  /* 0x00000024000c7c82 */ /* 0x000fe20008000000 */
[----:B------:R-:W-:Y:S08]  /*54c0*/  UMOV UR36, UR26 ;  /* 0x0000001a00247c82 */ /* 0x000ff00008000000 */
[----:B------:R-:W-:Y:S01]  /*54d0*/  VOTEU.ALL UP0, P1 ;  /* 0x0000000000ff7886 */ /* 0x000fe20000800000 */
[----:B------:R-:W-:Y:S04]  /*54e0*/  @!P1 IADD3 R2, P0, PT, R12, 0x580, RZ ;  /* 0x000005800c029810 */ /* 0x000fe80007f1e0ff */
[----:B------:R-:W-:Y:S01]  /*54f0*/  @!UP0 ULEA UR5, UR25, UR24, 0xb ;  /* 0x0000001819058291 */ /* 0x000fe2000f8e58ff */
[----:B--2---:R-:W-:Y:S01]  /*5500*/  @!P1 IMAD.X R0, RZ, RZ, R13, P0 ;  /* 0x000000ffff009224 */ /* 0x004fe200000e060d */
[----:B------:R-:W-:Y:S01]  /*5510*/  @!UP0 USHF.L.U32 UR10, UR45, 0x4, URZ ;  /* 0x000000042d0a8899 */ /* 0x000fe200080006ff */
[----:B------:R-:W-:Y:S01]  /*5520*/  @!P1 R2UR UR6, R2 ;  /* 0x00000000020692ca */ /* 0x000fe200000e0000 */
[----:B------:R-:W-:Y:S01]  /*5530*/  @!UP0 UIADD3 UR8, UPT, UPT, UR5, 0x700, URZ ;  /* 0x0000070005088890 */ /* 0x000fe2000fffe0ff */
[C---:B------:R-:W-:Y:S01]  /*5540*/  ISETP.NE.AND P0, PT, R10.reuse, 0x2, PT ;  /* 0x000000020a00780c */ /* 0x040fe20003f05270 */
[----:B------:R-:W-:Y:S02]  /*5550*/  UIADD3 UR5, UPT, UPT, UR25, 0x1, URZ ;  /* 0x0000000119057890 */ /* 0x000fe4000fffe0ff */
[----:B------:R-:W-:Y:S01]  /*5560*/  @!UP0 USHF.L.U32 UR11, UR46, 0x6, URZ ;  /* 0x000000062e0b8899 */ /* 0x000fe200080006ff */
[----:B------:R-:W-:Y:S01]  /*5570*/  SEL R10, R10, RZ, P0 ;  /* 0x000000ff0a0a7207 */ /* 0x000fe20000000000 */
[----:B------:R-:W-:Y:S02]  /*5580*/  UISETP.NE.AND UP0, UPT, UR5, 0x2, UPT ;  /* 0x000000020500788c */ /* 0x000fe4000bf05270 */
[----:B------:R-:W-:Y:S02]  /*5590*/  UIADD3 UR45, UPT, UPT, UR7, UR58, URZ ;  /* 0x0000003a072d7290 */ /* 0x000fe4000fffe0ff */
[----:B------:R-:W-:Y:S01]  /*55a0*/  USEL UR25, UR5, URZ, UP0 ;  /* 0x000000ff05197287 */ /* 0x000fe20008000000 */
[----:B------:R-:W-:Y:S01]  /*55b0*/  @!P1 R2UR UR5, R0 ;  /* 0x00000000000592ca */ /* 0x000fe200000e0000 */
[----:B------:R-:W-:Y:S01]  /*55c0*/  IMAD.U32 R2, RZ, RZ, UR6 ;  /* 0x00000006ff027e24 */ /* 0x000fe2000f8e00ff */
[----:B------:R-:W-:Y:S01]  /*55d0*/  USEL UR17, URZ, 0x1, UP0 ;  /* 0x00000001ff117887 */ /* 0x000fe20008000000 */
[----:B------:R-:W-:Y:S01]  /*55e0*/  SEL R0, RZ, 0x1, P0 ;  /* 0x00000001ff007807 */ /* 0x000fe20000000000 */
[----:B------:R-:W-:Y:S01]  /*55f0*/  VOTEU.ALL UP0, P1 ;  /* 0x0000000000ff7886 */ /* 0x000fe20000800000 */
[----:B------:R-:W-:Y:S01]  /*5600*/  UIADD3 UR46, UPT, UPT, UR13, UR59, URZ ;  /* 0x0000003b0d2e7290 */ /* 0x000fe2000fffe0ff */
[----:B------:R-:W-:Y:S02]  /*5610*/  @!P1 R2UR UR18, R2 ;  /* 0x00000000021292ca */ /* 0x000fe400000e0000 */
[----:B------:R-:W-:Y:S02]  /*5620*/  LOP3.LUT R9, R9, R0, RZ, 0x3c, !PT ;  /* 0x0000000009097212 */ /* 0x000fe400078e3cff */
[----:B------:R-:W-:Y:S03]  /*5630*/  LOP3.LUT R11, R11, UR17, RZ, 0x3c, !PT ;  /* 0x000000110b0b7c12 */ /* 0x000fe6000f8e3cff */
[----:B------:R-:W-:Y:S01]  /*5640*/  IMAD.U32 R3, RZ, RZ, UR5 ;  /* 0x00000005ff037e24 */ /* 0x000fe2000f8e00ff */
[----:B---3--:R-:W-:Y:S04]  /*5650*/  UPRMT UR5, UR22, 0x654, UR9 ;  /* 0x0000065416057896 */ /* 0x008fe80008000009 */
[----:B------:R-:W-:Y:S11]  /*5660*/  @!P1 R2UR UR19, R3 ;  /* 0x00000000031392ca */ /* 0x000ff600000e0000 */
[----:B------:R-:W-:Y:S02]  /*5670*/  @!UPT UIADD3 URZ, UPT, UPT, URZ, URZ, URZ ;  /* 0x000000fffffff290 */ /* 0x000fe4000fffe0ff */
[----:B------:R2:W-:Y:S01]  /*5680*/  @!UP0 UTMALDG.3D [UR8], [UR18], desc[UR20] ;  /* 0x00001408120085b4 */ /* 0x0005e20008011000 */
[----:B------:R2:W-:Y:S01]  /*5690*/  @!P1 SYNCS.ARRIVE.TRANS64.RED.A0TR RZ, [UR4+0x580], R8 ;  /* 0x00058008ffff99a7 */ /* 0x0005e20008300404 */
[----:B------:R-:W-:Y:S01]  /*56a0*/  SYNCS.ARRIVE.TRANS64.RED.A1T0 RZ, [UR5], RZ ;  /* 0x000000ffffff79a7 */ /* 0x000fe20008100405 */
[----:B------:R-:W-:Y:S05]  /*56b0*/  BRA.U UP2, `(.L_x_88) ;  /* 0xfffffff502547547 */ /* 0x000fea000b83ffff */
[----:B------:R-:W-:Y:S01]  /*56c0*/  UIADD3 UR24, UPT, UPT, UR24, 0x590, URZ ;  /* 0x0000059018187890 */ /* 0x000fe2000fffe0ff */
[----:B------:R-:W-:-:S03]  /*56d0*/  SHF.L.U32 R3, R11, 0x1f, RZ ;  /* 0x0000001f0b037819 */ /* 0x000fc600000006ff */
[----:B------:R-:W-:-:S09]  /*56e0*/  ULEA UR4, UR25, UR24, 0x3 ;  /* 0x0000001819047291 */ /* 0x000fd2000f8e18ff */
[----:B------:R-:W3:Y:S02]  /*56f0*/  SYNCS.PHASECHK.TRANS64.TRYWAIT P0, [UR4], R3 ;  /* 0x00000003ff0075a7 */ /* 0x000ee40008001104 */
[----:B---3--:R-:W-:Y:S05]  /*5700*/  @!P0 BRA `(.L_x_89) ;  /* 0x0000002000e08947 */ /* 0x008fea0003800000 */
.L_x_157:
[----:B------:R-:W-:-:S04]  /*5710*/  UIADD3 UR4, UPT, UPT, UR25, 0x1, URZ ;  /* 0x0000000119047890 */ /* 0x000fc8000fffe0ff */
[----:B------:R-:W-:-:S04]  /*5720*/  UISETP.NE.AND UP0, UPT, UR4, 0x2, UPT ;  /* 0x000000020400788c */ /* 0x000fc8000bf05270 */
[----:B------:R-:W-:Y:S02]  /*5730*/  USEL UR5, URZ, 0x1, UP0 ;  /* 0x00000001ff057887 */ /* 0x000fe40008000000 */
[----:B------:R-:W-:-:S04]  /*5740*/  USEL UR4, UR4, URZ, UP0 ;  /* 0x000000ff04047287 */ /* 0x000fc80008000000 */
[----:B------:R-:W-:Y:S01]  /*5750*/  ULEA UR4, UR4, UR24, 0x3 ;  /* 0x0000001804047291 */ /* 0x000fe2000f8e18ff */
[----:B---3--:R-:W-:-:S04]  /*5760*/  LOP3.LUT R3, R11, UR5, RZ, 0x3c, !PT ;  /* 0x000000050b037c12 */ /* 0x008fc8000f8e3cff */
[----:B------:R-:W-:Y:S01]  /*5770*/  SHF.L.U32 R3, R3, 0x1f, RZ ;  /* 0x0000001f03037819 */ /* 0x000fe200000006ff */
[----:B------:R-:W-:-:S07]  /*5780*/  IMAD.U32 R0, RZ, RZ, UR4 ;  /* 0x00000004ff007e24 */ /* 0x000fce000f8e00ff */
.L_x_90:
[----:B---3--:R3:W4:Y:S02]  /*5790*/  SYNCS.PHASECHK.TRANS64.TRYWAIT P0, [R0+URZ], R3 ;  /* 0x00000003000075a7 */ /* 0x00872400080011ff */
[----:B----4-:R-:W-:Y:S05]  /*57a0*/  @!P0 NANOSLEEP.SYNCS 0x989680 ;  /* 0x009896800000895d */ /* 0x010fea0003900000 */
[----:B------:R-:W4:Y:S02]  /*57b0*/  @!P0 SYNCS.PHASECHK.TRANS64 P0, [R0+URZ], R3 ;  /* 0x00000003000085a7 */ /* 0x000f2400080010ff */
[----:B-12-4-:R-:W-:Y:S05]  /*57c0*/  @P0 EXIT ;  /* 0x000000000000094d */ /* 0x016fea0003800000 */
[----:B------:R-:W-:Y:S05]  /*57d0*/  BRA `(.L_x_90) ;  /* 0xfffffffc00ec7947 */ /* 0x000fea000383ffff */
.L_x_80:
[----:B------:R-:W-:-:S06]  /*57e0*/  UISETP.GE.AND UP0, UPT, UR18, 0x4, UPT ;  /* 0x000000041200788c */ /* 0x000fcc000bf06270 */
[----:B------:R-:W-:-:S13]  /*57f0*/  PLOP3.LUT P0, PT, PT, PT, UP0, 0x80, 0x8 ;  /* 0x000000000008781c */ /* 0x000fda0003f0f008 */
[----:B-1----:R-:W-:Y:S05]  /*5800*/  @!P0 EXIT ;  /* 0x000000000000894d */ /* 0x002fea0003800000 */
[----:B------:R-:W1:Y:S08]  /*5810*/  S2UR UR4, SR_CgaCtaId ;  /* 0x00000000000479c3 */ /* 0x000e700000008800 */
[----:B------:R-:W-:Y:S01]  /*5820*/  BAR.SYNC.DEFER_BLOCKING 0x6, 0xa0 ;  /* 0x0182800000007b1d */ /* 0x000fe20000010000 */
[C---:B------:R-:W-:Y:S01]  /*5830*/  IMAD.SHL.U32 R4, R48.reuse, 0x10, RZ ;  /* 0x0000001030047824 */ /* 0x040fe200078e00ff */
[----:B------:R-:W-:Y:S01]  /*5840*/  SHF.R.U32.HI R5, RZ, 0x1, R48 ;  /* 0x00000001ff057819 */ /* 0x000fe20000011630 */
[C---:B------:R-:W-:Y:S01]  /*5850*/  IMAD.SHL.U32 R47, R48.reuse, 0x8, RZ ;  /* 0x00000008302f7824 */ /* 0x040fe200078e00ff */
[----:B------:R-:W-:Y:S01]  /*5860*/  CS2R R44, SRZ ;  /* 0x00000000002c7805 */ /* 0x000fe2000001ff00 */
[----:B------:R-:W-:Y:S01]  /*5870*/  IMAD.U32 R16, R48, 0x10000, RZ ;  /* 0x0001000030107824 */ /* 0x000fe200078e00ff */
[----:B------:R-:W-:-:S02]  /*5880*/  UMOV UR44, 0x400 ;  /* 0x00000400002c7882 */ /* 0x000fc40000000000 */
[----:B------:R-:W2:Y:S01]  /*5890*/  LDC.64 R32, c[0x0][0x888] ;  /* 0x00022200ff207b82 */ /* 0x000ea20000000a00 */
[----:B------:R-:W-:Y:S01]  /*58a0*/  LOP3.LUT R2, R4, 0x40, RZ, 0xc0, !PT ;  /* 0x0000004004027812 */ /* 0x000fe200078ec0ff */
[----:B------:R-:W-:Y:S01]  /*58b0*/  IMAD.MOV.U32 R46, RZ, RZ, 0x1 ;  /* 0x00000001ff2e7424 */ /* 0x000fe200078e00ff */
[----:B------:R-:W-:Y:S01]  /*58c0*/  LOP3.LUT R47, R47, 0x300, RZ, 0xc0, !PT ;  /* 0x000003002f2f7812 */ /* 0x000fe200078ec0ff */
[----:B------:R-:W-:Y:S01]  /*58d0*/  IMAD.MOV.U32 R41, RZ, RZ, RZ ;  /* 0x000000ffff297224 */ /* 0x000fe200078e00ff */
[----:B------:R-:W-:Y:S01]  /*58e0*/  LOP3.LUT R5, R2, 0x8, R5, 0xf8, !PT ;  /* 0x0000000802057812 */ /* 0x000fe200078ef805 */
[----:B------:R-:W-:Y:S01]  /*58f0*/  IMAD.SHL.U32 R2, R48, 0x2, RZ ;  /* 0x0000000230027824 */ /* 0x000fe200078e00ff */
[----:B------:R-:W-:Y:S01]  /*5900*/  LOP3.LUT R47, R47, 0x30, R4, 0xf8, !PT ;  /* 0x000000302f2f7812 */ /* 0x000fe200078ef804 */
[----:B------:R-:W3:Y:S01]  /*5910*/  LDC.64 R34, c[0x0][0x890] ;  /* 0x00022400ff227b82 */ /* 0x000ee20000000a00 */
[----:B------:R-:W-:Y:S02]  /*5920*/  LOP3.LUT R16, R16, 0x600000, RZ, 0xc0, !PT ;  /* 0x0060000010107812 */ /* 0x000fe400078ec0ff */
[----:B------:R-:W-:-:S02]  /*5930*/  CS2R R42, SRZ ;  /* 0x00000000002a7805 */ /* 0x000fc4000001ff00 */
[----:B------:R-:W-:Y:S01]  /*5940*/  LOP3.LUT R2, R5, 0x8, R2, 0x78, !PT ;  /* 0x0000000805027812 */ /* 0x000fe200078e7802 */
[----:B------:R-:W4:Y:S01]  /*5950*/  LDCU UR53, c[0x0][0x370] ;  /* 0x00006e00ff3577ac */ /* 0x000f220008000800 */
[----:B------:R-:W-:Y:S02]  /*5960*/  LOP3.LUT R47, R47, 0x80, R4, 0xf8, !PT ;  /* 0x000000802f2f7812 */ /* 0x000fe400078ef804 */
[----:B------:R-:W-:Y:S01]  /*5970*/  LOP3.LUT R48, R48, 0x60, RZ, 0xc0, !PT ;  /* 0x0000006030307812 */ /* 0x000fe200078ec0ff */
[----:B-1----:R-:W-:Y:S01]  /*5980*/  ULEA UR44, UR4, UR44, 0x18 ;  /* 0x0000002c042c7291 */ /* 0x002fe2000f8ec0ff */
[----:B------:R-:W1:Y:S01]  /*5990*/  LDC.64 R30, c[0x0][0x8b0] ;  /* 0x00022c00ff1e7b82 */ /* 0x000e620000000a00 */
[----:B------:R-:W-:Y:S01]  /*59a0*/  LOP3.LUT R47, R47, R2, RZ, 0xfc, !PT ;  /* 0x000000022f2f7212 */ /* 0x000fe200078efcff */
[----:B------:R-:W-:Y:S01]  /*59b0*/  IMAD.MOV.U32 R2, RZ, RZ, RZ ;  /* 0x000000ffff027224 */ /* 0x000fe200078e00ff */
[----:B------:R-:W1:Y:S03]  /*59c0*/  LDCU.64 UR62, c[0x0][0x348] ;  /* 0x00006900ff3e77ac */ /* 0x000e660008000a00 */
[----:B------:R-:W-:Y:S01]  /*59d0*/  IMAD.SHL.U32 R47, R47, 0x2, RZ ;  /* 0x000000022f2f7824 */ /* 0x000fe200078e00ff */
[----:B------:R-:W1:Y:S01]  /*59e0*/  LDCU UR43, c[0x0][0xb0c] ;  /* 0x00016180ff2b77ac */ /* 0x000e620008000800 */
[----:B------:R-:W4:Y:S01]  /*59f0*/  LDS R3, [UR44+0x660] ;  /* 0x0006602cff037984 */ /* 0x000f220008000800 */
[----:B------:R-:W1:Y:S01]  /*5a00*/  LDC.64 R28, c[0x0][0x8a8] ;  /* 0x00022a00ff1c7b82 */ /* 0x000e620000000a00 */
[----:B------:R-:W1:Y:S01]  /*5a10*/  LDCU UR39, c[0x0][0xb30] ;  /* 0x00016600ff2777ac */ /* 0x000e620008000800 */
[----:B------:R-:W1:Y:S01]  /*5a20*/  LDCU.64 UR56, c[0x0][0x888] ;  /* 0x00011100ff3877ac */ /* 0x000e620008000a00 */
[----:B------:R-:W1:Y:S01]  /*5a30*/  LDCU.64 UR40, c[0x0][0xb28] ;  /* 0x00016500ff2877ac */ /* 0x000e620008000a00 */
[----:B------:R-:W1:Y:S01]  /*5a40*/  LDCU.128 UR48, c[0x0][0xb10] ;  /* 0x00016200ff3077ac */ /* 0x000e620008000c00 */
[----:B------:R-:W1:Y:S01]  /*5a50*/  LDCU UR52, c[0x0][0x374] ;  /* 0x00006e80ff3477ac */ /* 0x000e620008000800 */
[----:B------:R-:W-:Y:S01]  /*5a60*/  UIADD3 UR60, UPT, UPT, UR44, 0x700, URZ ;  /* 0x000007002c3c7890 */ /* 0x000fe2000fffe0ff */
[----:B------:R-:W-:Y:S01]  /*5a70*/  UMOV UR47, URZ ;  /* 0x000000ff002f7c82 */ /* 0x000fe20008000000 */
[----:B--234-:R-:W-:-:S10]  /*5a80*/  IMAD.IADD R16, R3, 0x1, R16 ;  /* 0x0000000103107824 */ /* 0x01cfd400078e0210 */
.L_x_110:
[C---:B------:R-:W-:Y:S02]  /*5a90*/  LEA R8, R41.reuse, UR44, 0x3 ;  /* 0x0000002c29087c11 */ /* 0x040fe4000f8e18ff */
[----:B------:R-:W-:Y:S02]  /*5aa0*/  SHF.L.U32 R3, R44, 0x1f, RZ ;  /* 0x0000001f2c037819 */ /* 0x000fe400000006ff */
[----:B------:R-:W-:Y:S02]  /*5ab0*/  LEA R5, R41, UR44, 0x4 ;  /* 0x0000002c29057c11 */ /* 0x000fe4000f8e20ff */
[----:B--2---:R-:W2:Y:S02]  /*5ac0*/  SYNCS.PHASECHK.TRANS64.TRYWAIT P0, [R8+URZ+0x5b0], R3 ;  /* 0x0005b003080075a7 */ /* 0x004ea400080011ff */
[----:B-12---:R-:W-:Y:S05]  /*5ad0*/  @!P0 BRA `(.L_x_91) ;  /* 0x0000002000048947 */ /* 0x006fea0003800000 */
.L_x_158:
        /* <DEDUP_REMOVED lines=11> */
[----:B------:R-:W-:Y:S01]  /*5b90*/  PLOP3.LUT P0, PT, PT, PT, UP1, 0x80, 0x8 ;  /* 0x000000000008781c */ /* 0x000fe20003f0f018 */
[----:B------:R-:W-:Y:S11]  /*5ba0*/  UP2UR UR55, UPR, URZ, 0x2 ;  /* 0x00000002ff377883 */ /* 0x000ff60008000000 */
[----:B------:R-:W-:Y:S01]  /*5bb0*/  @!UPT UIADD3 URZ, UPT, UPT, URZ, URZ, URZ ;  /* 0x000000fffffff290 */ /* 0x000fe2000fffe0ff */
[----:B------:R-:W-:Y:S02]  /*5bc0*/  @P0 SHF.R.U32.HI R0, RZ, 0x10, R5 ;  /* 0x00000010ff000819 */ /* 0x000fe40000011605 */
[----:B--2---:R-:W-:Y:S02]  /*5bd0*/  @P0 MOV R3, R4 ;  /* 0x0000000400030202 */ /* 0x004fe40000000f00 */
        /* <DEDUP_REMOVED lines=11> */
[----:B------:R-:W3:Y:S01]  /*5c90*/  LDCU UR12, c[0x0][0xb20] ;  /* 0x00016400ff0c77ac */ /* 0x000ee20008000800 */
[----:B-1----:R-:W-:Y:S02]  /*5ca0*/  UIMAD.WIDE.U32 UR4, UR52, UR51, URZ ;  /* 0x00000033340472a5 */ /* 0x002fe4000f8e00ff */
[----:B------:R-:W-:Y:S02]  /*5cb0*/  UIMAD.WIDE.U32 UR6, UR53, UR48, URZ ;  /* 0x00000030350672a5 */ /* 0x000fe4000f8e00ff */
[----:B------:R-:W-:Y:S02]  /*5cc0*/  UISETP.NE.AND UP0, UPT, UR50, 0x1, UPT ;  /* 0x000000013200788c */ /* 0x000fe4000bf05270 */
[----:B------:R-:W-:Y:S02]  /*5cd0*/  UIMAD.WIDE.U32 UR8, UR37, UR51, URZ ;  /* 0x00000033250872a5 */ /* 0x000fe4000f8e00ff */
[----:B------:R-:W-:Y:S02]  /*5ce0*/  UIMAD.WIDE.U32 UR10, UR38, UR48, URZ ;  /* 0x00000030260a72a5 */ /* 0x000fe4000f8e00ff */
[----:B------:R-:W-:Y:S02]  /*5cf0*/  UISETP.NE.AND UP1, UPT, UR43, 0x1, UPT ;  /* 0x000000012b00788c */ /* 0x000fe4000bf25270 */
[----:B------:R-:W-:Y:S01]  /*5d00*/  UISETP.NE.AND UP2, UPT, UR42, 0x1, UPT ;  /* 0x000000012a00788c */ /* 0x000fe2000bf45270 */
[----:B------:R-:W-:Y:S02]  /*5d10*/  UMOV UR4, UR5 ;  /* 0x0000000500047c82 */ /* 0x000fe40008000000 */
[----:B---3--:R-:W-:Y:S03]  /*5d20*/  USHF.R.U32.HI UR5, URZ, UR12, UR4 ;  /* 0x0000000cff057299 */ /* 0x008fe60008011604 */
[----:B------:R-:W-:Y:S02]  /*5d30*/  UMOV UR4, UR7 ;  /* 0x0000000700047c82 */ /* 0x000fe40008000000 */
[----:B------:R-:W-:Y:S02]  /*5d40*/  USHF.R.U32.HI UR7, URZ, UR49, UR4 ;  /* 0x00000031ff077299 */ /* 0x000fe40008011604 */
[----:B------:R-:W-:Y:S02]  /*5d50*/  USEL UR4, UR52, UR5, !UP0 ;  /* 0x0000000534047287 */ /* 0x000fe4000c000000 */
[----:B------:R-:W-:Y:S01]  /*5d60*/  USEL UR7, UR53, UR7, !UP1 ;  /* 0x0000000735077287 */ /* 0x000fe2000c800000 */
[----:B------:R-:W-:Y:S01]  /*5d70*/  UMOV UR5, UR9 ;  /* 0x0000000900057c82 */ /* 0x000fe20008000000 */
[----:B------:R-:W-:Y:S02]  /*5d80*/  UIMAD.WIDE.U32 UR8, UR4, UR40, URZ ;  /* 0x00000028040872a5 */ /* 0x000fe4000f8e00ff */
[----:B------:R-:W-:Y:S03]  /*5d90*/  USHF.R.U32.HI UR6, URZ, UR12, UR5 ;  /* 0x0000000cff067299 */ /* 0x000fe60008011605 */
[----:B------:R-:W-:Y:S01]  /*5da0*/  UMOV UR5, UR11 ;  /* 0x0000000b00057c82 */ /* 0x000fe20008000000 */
[----:B------:R-:W-:Y:S02]  /*5db0*/  UIMAD.WIDE.U32 UR10, UR7, UR40, URZ ;  /* 0x00000028070a72a5 */ /* 0x000fe4000f8e00ff */
[----:B------:R-:W-:Y:S02]  /*5dc0*/  USHF.R.U32.HI UR12, URZ, UR49, UR5 ;  /* 0x00000031ff0c7299 */ /* 0x000fe40008011605 */
[----:B------:R-:W-:Y:S01]  /*5dd0*/  USEL UR6, UR37, UR6, !UP0 ;  /* 0x0000000625067287 */ /* 0x000fe2000c000000 */
[----:B------:R-:W-:Y:S02]  /*5de0*/  UMOV UR5, UR9 ;  /* 0x0000000900057c82 */ /* 0x000fe40008000000 */
[----:B------:R-:W-:Y:S01]  /*5df0*/  UMOV UR10, UR11 ;  /* 0x0000000b000a7c82 */ /* 0x000fe20008000000 */
[----:B------:R-:W-:Y:S02]  /*5e00*/  @UP2 USHF.R.U32.HI UR4, URZ, UR41, UR5 ;  /* 0x00000029ff042299 */ /* 0x000fe40008011605 */
[----:B------:R-:W-:Y:S02]  /*5e10*/  @UP2 USHF.R.U32.HI UR7, URZ, UR41, UR10 ;  /* 0x00000029ff072299 */ /* 0x000fe4000801160a */
[----:B------:R-:W-:Y:S02]  /*5e20*/  UIMAD UR4, UR42, UR4, URZ ;  /* 0x000000042a0472a4 */ /* 0x000fe4000f8e02ff */
[----:B------:R-:W-:Y:S02]  /*5e30*/  UIMAD.WIDE.U32 UR10, UR6, UR40, URZ ;  /* 0x00000028060a72a5 */ /* 0x000fe4000f8e00ff */
[----:B------:R-:W-:Y:S02]  /*5e40*/  USEL UR5, UR38, UR12, !UP1 ;  /* 0x0000000c26057287 */ /* 0x000fe4000c800000 */
[----:B------:R-:W-:Y:S02]  /*5e50*/  UIMAD UR8, UR42, UR7, URZ ;  /* 0x000000072a0872a4 */ /* 0x000fe4000f8e02ff */
[----:B------:R-:W-:Y:S03]  /*5e60*/  UISETP.GE.AND UP0, UPT, UR6, UR4, UPT ;  /* 0x000000040600728c */ /* 0x000fe6000bf06270 */
[----:B------:R-:W-:Y:S01]  /*5e70*/  UMOV UR4, UR11 ;  /* 0x0000000b00047c82 */ /* 0x000fe20008000000 */
[----:B------:R-:W-:Y:S02]  /*5e80*/  UISETP.GE.OR UP0, UPT, UR5, UR8, UP0 ;  /* 0x000000080500728c */ /* 0x000fe40008706670 */
[----:B------:R-:W-:Y:S02]  /*5e90*/  USHF.R.U32.HI UR4, URZ, UR41, UR4 ;  /* 0x00000029ff047299 */ /* 0x000fe40008011604 */
[----:B------:R-:W-:Y:S02]  /*5ea0*/  UIMAD.WIDE.U32 UR8, UR5, UR40, URZ ;  /* 0x00000028050872a5 */ /* 0x000fe4000f8e00ff */
[----:B------:R-:W-:Y:S02]  /*5eb0*/  USEL UR11, UR6, UR4, !UP2 ;  /* 0x00000004060b7287 */ /* 0x000fe4000d000000 */
[----:B------:R-:W-:Y:S02]  /*5ec0*/  UIADD3 UR8, UPT, UPT, -UR5, URZ, URZ ;  /* 0x000000ff05087290 */ /* 0x000fe4000fffe1ff */
[----:B------:R-:W-:Y:S01]  /*5ed0*/  UIADD3 UR10, UPT, UPT, -UR11, URZ, URZ ;  /* 0x000000ff0b0a7290 */ /* 0x000fe2000fffe1ff */
[----:B------:R-:W-:Y:S01]  /*5ee0*/  @!UP0 UMOV UR4, UR9 ;  /* 0x0000000900048c82 */ /* 0x000fe20008000000 */
[----:B------:R-:W-:Y:S02]  /*5ef0*/  UIADD3 UR9, UPT, UPT, -UR6, URZ, URZ ;  /* 0x000000ff06097290 */ /* 0x000fe4000fffe1ff */
[----:B------:R-:W-:Y:S02]  /*5f00*/  @!UP0 USHF.R.U32.HI UR4, URZ, UR41, UR4 ;  /* 0x00000029ff048299 */ /* 0x000fe40008011604 */
[----:B------:R-:W-:Y:S02]  /*5f10*/  UIMAD UR10, UR42, UR10, UR6 ;  /* 0x0000000a2a0a72a4 */ /* 0x000fe4000f8e0206 */
[----:B------:R-:W-:Y:S04]  /*5f20*/  @!UP0 USEL UR4, UR5, UR4, !UP2 ;  /* 0x0000000405048287 */ /* 0x000fe8000d000000 */
[----:B------:R-:W-:Y:S02]  /*5f30*/  @!UP0 UIMAD UR10, UR7, UR10, UR4 ;  /* 0x0000000a070a82a4 */ /* 0x000fe4000f8e0204 */
[----:B------:R-:W-:Y:S02]  /*5f40*/  @!UP0 UIADD3 UR11, UPT, UPT, UR11, -UR4, URZ ;  /* 0x800000040b0b8290 */ /* 0x000fe4000fffe0ff */
[----:B------:R-:W-:Y:S02]  /*5f50*/  UIMAD UR7, UR43, UR8, UR38 ;  /* 0x000000082b0772a4 */ /* 0x000fe4000f8e0226 */
[----:B------:R-:W-:Y:S02]  /*5f60*/  @!UP0 UIMAD UR6, UR11, UR42, UR5 ;  /* 0x0000002a0b0682a4 */ /* 0x000fe4000f8e0205 */
[----:B------:R-:W-:Y:S01]  /*5f70*/  UIMAD UR4, UR50, UR9, UR37 ;  /* 0x00000009320472a4 */ /* 0x000fe2000f8e0225 */
[----:B------:R-:W-:Y:S02]  /*5f80*/  @!UP0 UMOV UR5, UR10 ;  /* 0x0000000a00058c82 */ /* 0x000fe40008000000 */
[----:B------:R-:W-:Y:S02]  /*5f90*/  UIMAD UR38, UR5, UR43, UR7 ;  /* 0x0000002b052672a4 */ /* 0x000fe4000f8e0207 */
[----:B------:R-:W-:Y:S11]  /*5fa0*/  UIMAD UR37, UR6, UR50, UR4 ;  /* 0x00000032062572a4 */ /* 0x000ff6000f8e0204 */
[----:B------:R-:W-:Y:S01]  /*5fb0*/  @!UPT UIADD3 URZ, UPT, UPT, URZ, URZ, URZ ;  /* 0x000000fffffff290 */ /* 0x000fe2000fffe0ff */
.L_x_92:
[----:B-1----:R-:W-:Y:S01]  /*5fc0*/  UISETP.NE.AND UP0, UPT, UR39, 0x1, UPT ;  /* 0x000000012700788c */ /* 0x002fe2000bf05270 */
[----:B------:R-:W-:Y:S10]  /*5fd0*/  IADD3 R41, PT, PT, R41, 0x1, RZ ;  /* 0x0000000129297810 */ /* 0x000ff40007ffe0ff */
[----:B------:R-:W1:Y:S01]  /*5fe0*/  @!UP0 LDCU.128 UR12, c[0x0][0xb10] ;  /* 0x00016200ff0c87ac */ /* 0x000e620008000c00 */
[----:B------:R-:W3:Y:S01]  /*5ff0*/  @!UP0 LDCU UR5, c[0x0][0xb0c] ;  /* 0x00016180ff0587ac */ /* 0x000ee20008000800 */
[----:B------:R-:W4:Y:S01]  /*6000*/  @!UP0 LDCU UR10, c[0x0][0xb20] ;  /* 0x00016400ff0a87ac */ /* 0x000f220008000800 */
[----:B-1----:R-:W-:Y:S02]  /*6010*/  UIMAD.WIDE.U32 UR8, UR38, UR12, URZ ;  /* 0x0000000c260872a5 */ /* 0x002fe4000f8e00ff */
[----:B------:R-:W-:Y:S02]  /*6020*/  UIMAD.WIDE.U32 UR6, UR37, UR15, URZ ;  /* 0x0000000f250672a5 */ /* 0x000fe4000f8e00ff */
[----:B------:R-:W-:Y:S03]  /*6030*/  @!UP0 UISETP.NE.AND UP1, UPT, UR14, 0x1, UPT ;  /* 0x000000010e00888c */ /* 0x000fe6000bf25270 */
[----:B------:R-:W-:Y:S01]  /*6040*/  @!UP0 UMOV UR4, UR9 ;  /* 0x0000000900048c82 */ /* 0x000fe20008000000 */
[----:B---3--:R-:W-:Y:S02]  /*6050*/  @!UP0 UISETP.NE.AND UP2, UPT, UR5, 0x1, UPT ;  /* 0x000000010500888c */ /* 0x008fe4000bf45270 */
[----:B------:R-:W-:Y:S01]  /*6060*/  @!UP0 USHF.R.U32.HI UR4, URZ, UR13, UR4 ;  /* 0x0000000dff048299 */ /* 0x000fe20008011604 */
[----:B------:R-:W-:Y:S02]  /*6070*/  @!UP0 UMOV UR6, UR7 ;  /* 0x0000000700068c82 */ /* 0x000fe40008000000 */
[----:B----4-:R-:W-:Y:S02]  /*6080*/  @!UP0 USHF.R.U32.HI UR6, URZ, UR10, UR6 ;  /* 0x0000000aff068299 */ /* 0x010fe40008011606 */
[----:B------:R-:W-:Y:S02]  /*6090*/  @!UP0 USEL UR7, UR38, UR4, !UP2 ;  /* 0x0000000426078287 */ /* 0x000fe4000d000000 */
[----:B------:R-:W-:Y:S04]  /*60a0*/  @!UP0 USEL UR6, UR37, UR6, !UP1 ;  /* 0x0000000625068287 */ /* 0x000fe8000c800000 */
[----:B------:R-:W-:Y:S02]  /*60b0*/  @!UP0 UIADD3 UR4, UPT, UPT, -UR7, UR6, URZ ;  /* 0x0000000607048290 */ /* 0x000fe4000fffe1ff */
[----:B------:R-:W-:Y:S02]  /*60c0*/  @!UP0 UIADD3 UR6, UPT, UPT, UR7, -UR6, URZ ;  /* 0x8000000607068290 */ /* 0x000fe4000fffe0ff */
[----:B------:R-:W-:Y:S02]  /*60d0*/  @!UP0 UIMAD UR38, UR4, UR5, UR38 ;  /* 0x00000005042682a4 */ /* 0x000fe4000f8e0226 */
[----:B------:R-:W-:Y:S02]  /*60e0*/  @!UP0 UIMAD UR37, UR6, UR14, UR37 ;  /* 0x0000000e062582a4 */ /* 0x000fe4000f8e0225 */
[----:B------:R-:W-:Y:S09]  /*60f0*/  ULOP3.LUT UP0, URZ, UR60, 0x90, URZ, 0xc0, !UPT ;  /* 0x000000903cff7892 */ /* 0x000ff2000f80c0ff */
[----:B------:R-:W-:Y:S05]  /*6100*/  BRA.U !UP0, `(.L_x_93) ;  /* 0x00000001087c7547 */ /* 0x000fea000b800000 */
[----:B------:R-:W1:Y:S01]  /*6110*/  LDCU.64 UR8, c[0x4][0x80] ;  /* 0x01001000ff0877ac */ /* 0x000e620008000a00 */
[----:B------:R-:W-:Y:S01]  /*6120*/  MOV R18, 0x0 ;  /* 0x0000000000127802 */ /* 0x000fe20000000f00 */
[----:B------:R-:W-:Y:S02]  /*6130*/  HFMA2 R12, -RZ, RZ, 0, 5.9604644775390625e-08 ;  /* 0x00000001ff0c7431 */ /* 0x000fe400000001ff */
[----:B------:R-:W-:Y:S01]  /*6140*/  IMAD.MOV.U32 R8, RZ, RZ, 0x70 ;  /* 0x00000070ff087424 */ /* 0x000fe200078e00ff */
[----:B------:R3:W4:Y:S01]  /*6150*/  LDC.64 R14, c[0x4][R18] ;  /* 0x01000000120e7b82 */ /* 0x0007220000000a00 */
[----:B------:R-:W2:Y:S01]  /*6160*/  LDCU.64 UR6, c[0x4][0x88] ;  /* 0x01001100ff0677ac */ /* 0x000ea20008000a00 */
[----:B------:R-:W-:Y:S01]  /*6170*/  IMAD.MOV.U32 R13, RZ, RZ, RZ ;  /* 0x000000ffff0d7224 */ /* 0x000fe200078e00ff */
[----:B------:R-:W2:Y:S01]  /*6180*/  LDCU.64 UR4, c[0x4][0x8] ;  /* 0x01000100ff0477ac */ /* 0x000ea20008000a00 */
[----:B-1----:R-:W-:Y:S01]  /*6190*/  MOV R5, UR9 ;  /* 0x0000000900057c02 */ /* 0x002fe20008000f00 */
[----:B------:R-:W-:Y:S01]  /*61a0*/  IMAD.U32 R4, RZ, RZ, UR8 ;  /* 0x00000008ff047e24 */ /* 0x000fe2000f8e00ff */
[----:B--2---:R-:W-:Y:S01]  /*61b0*/  MOV R7, UR7 ;  /* 0x0000000700077c02 */ /* 0x004fe20008000f00 */
[----:B------:R-:W-:Y:S01]  /*61c0*/  IMAD.U32 R6, RZ, RZ, UR6 ;  /* 0x00000006ff067e24 */ /* 0x000fe2000f8e00ff */
[----:B------:R-:W-:Y:S01]  /*61d0*/  MOV R11, UR5 ;  /* 0x00000005000b7c02 */ /* 0x000fe20008000f00 */
[----:B------:R-:W-:Y:S02]  /*61e0*/  IMAD.U32 R10, RZ, RZ, UR4 ;  /* 0x00000004ff0a7e24 */ /* 0x000fe4000f8e00ff */
[----:B------:R-:W-:Y:S07]  /*61f0*/  LEPC R20, `(.L_x_94) ;  /* 0x000000001014794e */ /* 0x000fee0000000000 */
[----:B---345:R-:W-:Y:S05]  /*6200*/  CALL.ABS.NOINC R14 ;  /* 0x000000000e007343 */ /* 0x038fea0003c00000 */
.L_x_94:
[----:B------:R-:W1:Y:S01]  /*6210*/  LDCU.64 UR8, c[0x4][0x80] ;  /* 0x01001000ff0877ac */ /* 0x000e620008000a00 */
[----:B------:R2:W3:Y:S01]  /*6220*/  LDC.64 R14, c[0x4][R18] ;  /* 0x01000000120e7b82 */ /* 0x0004e20000000a00 */
[----:B------:R-:W-:Y:S02]  /*6230*/  HFMA2 R12, -RZ, RZ, 0, 5.9604644775390625e-08 ;  /* 0x00000001ff0c7431 */ /* 0x000fe400000001ff */
[----:B------:R-:W-:Y:S02]  /*6240*/  IMAD.MOV.U32 R8, RZ, RZ, 0x70 ;  /* 0x00000070ff087424 */ /* 0x000fe400078e00ff */
[----:B------:R-:W-:Y:S01]  /*6250*/  IMAD.MOV.U32 R13, RZ, RZ, RZ ;  /* 0x000000ffff0d7224 */ /* 0x000fe200078e00ff */
[----:B------:R-:W4:Y:S01]  /*6260*/  LDCU.64 UR6, c[0x4][0x88] ;  /* 0x01001100ff0677ac */ /* 0x000f220008000a00 */
[----:B------:R-:W5:Y:S01]  /*6270*/  LDCU.64 UR4, c[0x4][0x8] ;  /* 0x01000100ff0477ac */ /* 0x000f620008000a00 */
[----:B-1----:R-:W-:Y:S02]  /*6280*/  MOV R4, UR8 ;  /* 0x0000000800047c02 */ /* 0x002fe40008000f00 */
[----:B------:R-:W-:Y:S02]  /*6290*/  MOV R5, UR9 ;  /* 0x0000000900057c02 */ /* 0x000fe40008000f00 */
[----:B----4-:R-:W-:Y:S01]  /*62a0*/  MOV R7, UR7 ;  /* 0x0000000700077c02 */ /* 0x010fe20008000f00 */
[----:B------:R-:W-:Y:S01]  /*62b0*/  IMAD.U32 R6, RZ, RZ, UR6 ;  /* 0x00000006ff067e24 */ /* 0x000fe2000f8e00ff */
[----:B-----5:R-:W-:Y:S01]  /*62c0*/  MOV R11, UR5 ;  /* 0x00000005000b7c02 */ /* 0x020fe20008000f00 */
[----:B--2---:R-:W-:Y:S02]  /*62d0*/  IMAD.U32 R10, RZ, RZ, UR4 ;  /* 0x00000004ff0a7e24 */ /* 0x004fe4000f8e00ff */
[----:B------:R-:W-:Y:S07]  /*62e0*/  LEPC R20, `(.L_x_93) ;  /* 0x000000001014794e */ /* 0x000fee0000000000 */
[----:B---3--:R-:W-:Y:S05]  /*62f0*/  CALL.ABS.NOINC R14 ;  /* 0x000000000e007343 */ /* 0x008fea0003c00000 */
.L_x_93:
[----:B------:R-:W-:Y:S01]  /*6300*/  ISETP.NE.U32.AND P3, PT, R34, RZ, PT ;  /* 0x000000ff2200720c */ /* 0x000fe20003f65070 */
[----:B------:R-:W-:Y:S01]  /*6310*/  UISETP.NE.AND UP1, UPT, UR61, URZ, UPT ;  /* 0x000000ff3d00728c */ /* 0x000fe2000bf25270 */
[----:B------:R-:W-:Y:S02]  /*6320*/  ISETP.NE.U32.AND P4, PT, R30, RZ, PT ;  /* 0x000000ff1e00720c */ /* 0x000fe40003f85070 */
[----:B------:R-:W-:Y:S02]  /*6330*/  ISETP.NE.AND.EX P3, PT, R35, RZ, PT, P3 ;  /* 0x000000ff2300720c */ /* 0x000fe40003f65330 */
[----:B------:R-:W-:Y:S02]  /*6340*/  PLOP3.LUT P1, PT, PT, PT, PT, 0x8, 0x80 ;  /* 0x000000000080781c */ /* 0x000fe40003f2e170 */
[----:B------:R-:W-:Y:S02]  /*6350*/  PLOP3.LUT P0, PT, PT, PT, UP1, 0x80, 0x8 ;  /* 0x000000000008781c */ /* 0x000fe40003f0f018 */
[----:B------:R-:W-:Y:S02]  /*6360*/  ISETP.NE.AND.EX P4, PT, R31, RZ, PT, P4 ;  /* 0x000000ff1f00720c */ /* 0x000fe40003f85340 */
[----:B------:R-:W1:Y:S09]  /*6370*/  @UP1 LDCU.64 UR4, c[0x0][0x888] ;  /* 0x00011100ff0417ac */ /* 0x000e720008000a00 */
[----:B------:R-:W-:Y:S01]  /*6380*/  @P0 PLOP3.LUT P1, PT, P3, PT, PT, 0x80, 0x8 ;  /* 0x000000000008081c */ /* 0x000fe20001f2f070 */
[----:B-1----:R-:W-:Y:S04]  /*6390*/  @UP1 UISETP.NE.U32.AND UP0, UPT, UR4, URZ, UPT ;  /* 0x000000ff0400128c */ /* 0x002fe8000bf05070 */
[----:B------:R-:W-:Y:S04]  /*63a0*/  @UP1 UISETP.NE.AND.EX UP0, UPT, UR5, URZ, UPT, UP0 ;  /* 0x000000ff0500128c */ /* 0x000fe8000bf05300 */
[----:B------:R-:W-:Y:S01]  /*63b0*/  @UP1 USEL UR4, URZ, 0xffffffff, UP0 ;  /* 0xffffffffff041887 */ /* 0x000fe20008000000 */
[----:B------:R-:W-:Y:S11]  /*63c0*/  @!P3 BRA `(.L_x_95) ;  /* 0x000000000030b947 */ /* 0x000ff60003800000 */
[----:B------:R-:W-:Y:S01]  /*63d0*/  ISETP.NE.U32.AND P2, PT, R32, RZ, PT ;  /* 0x000000ff2000720c */ /* 0x000fe20003f45070 */
[----:B------:R-:W1:Y:S01]  /*63e0*/  LDCU.64 UR6, c[0x0][0x358] ;  /* 0x00006b00ff0677ac */ /* 0x000e620008000a00 */
[----:B------:R-:W-:Y:S02]  /*63f0*/  IMAD.MOV.U32 R23, RZ, RZ, 0x1 ;  /* 0x00000001ff177424 */ /* 0x000fe400078e00ff */
[----:B------:R-:W-:Y:S11]  /*6400*/  ISETP.NE.AND.EX P2, PT, R33, RZ, PT, P2 ;  /* 0x000000ff2100720c */ /* 0x000ff60003f45320 */
[----:B------:R-:W-:Y:S02]  /*6410*/  @!UPT UIADD3 URZ, UPT, UPT, URZ, URZ, URZ ;  /* 0x000000fffffff290 */ /* 0x000fe4000fffe0ff */
[----:B------:R-:W3:Y:S01]  /*6420*/  @P2 LDC.64 R4, c[0x0][0x888] ;  /* 0x00022200ff042b82 */ /* 0x000ee20000000a00 */
[----:B--2---:R-:W-:Y:S04]  /*6430*/  @P2 IMAD R0, R34, UR36, RZ ;  /* 0x0000002422002c24 */ /* 0x004fe8000f8e02ff */
[----:B---3--:R-:W-:Y:S04]  /*6440*/  @P2 IMAD.WIDE R4, R0, 0x4, R4 ;  /* 0x0000000400042825 */ /* 0x008fe800078e0204 */
[----:B------:R-:W-:Y:S01]  /*6450*/  HFMA2 R0, -RZ, RZ, 0, 5.9604644775390625e-08 ;  /* 0x00000001ff007431 */ /* 0x000fe200000001ff */
[----:B-1---5:R1:W5:Y:S04]  /*6460*/  @P2 LDG.E R19, desc[UR6][R4.64] ;  /* 0x0000000604132981 */ /* 0x022368000c1e1900 */
[----:B------:R-:W-:Y:S01]  /*6470*/  @!P2 PRMT R23, R0, 0x7610, R23 ;  /* 0x000076100017a816 */ /* 0x000fe20000000017 */
[----:B-1----:R-:W3:Y:S06]  /*6480*/  @!P2 LDC R19, c[0x0][0x880] ;  /* 0x00022000ff13ab82 */ /* 0x002eec0000000800 */
.L_x_95:
[----:B------:R-:W-:Y:S05]  /*6490*/  @!P4 BRA `(.L_x_96) ;  /* 0x000000000024c947 */ /* 0x000fea0003800000 */
[----:B------:R-:W-:Y:S01]  /*64a0*/  ISETP.NE.U32.AND P2, PT, R28, RZ, PT ;  /* 0x000000ff1c00720c */ /* 0x000fe20003f45070 */
[----:B------:R-:W1:Y:S03]  /*64b0*/  LDCU.64 UR6, c[0x0][0x358] ;  /* 0x00006b00ff0677ac */ /* 0x000e660008000a00 */
[----:B------:R-:W-:Y:S11]  /*64c0*/  ISETP.NE.AND.EX P2, PT, R29, RZ, PT, P2 ;  /* 0x000000ff1d00720c */ /* 0x000ff60003f45320 */
[----:B------:R-:W-:Y:S02]  /*64d0*/  @!UPT UIADD3 URZ, UPT, UPT, URZ, URZ, URZ ;  /* 0x000000fffffff290 */ /* 0x000fe4000fffe0ff */
[----:B------:R-:W4:Y:S01]  /*64e0*/  @P2 LDC.64 R4, c[0x0][0x8a8] ;  /* 0x00022a00ff042b82 */ /* 0x000f220000000a00 */
[----:B--2---:R-:W-:Y:S04]  /*64f0*/  @P2 IMAD R0, R30, UR36, RZ ;  /* 0x000000241e002c24 */ /* 0x004fe8000f8e02ff */
[----:B----4-:R-:W-:Y:S05]  /*6500*/  @P2 IMAD.WIDE R4, R0, 0x4, R4 ;  /* 0x0000000400042825 */ /* 0x010fea00078e0204 */
[----:B-1---5:R1:W5:Y:S02]  /*6510*/  @P2 LDG.E R17, desc[UR6][R4.64] ;  /* 0x0000000604112981 */ /* 0x022364000c1e1900 */
[----:B-1----:R-:W4:Y:S02]  /*6520*/  @!P2 LDC R17, c[0x0][0x8a0] ;  /* 0x00022800ff11ab82 */ /* 0x002f240000000800 */
.L_x_96:
[----:B---3-5:R-:W-:Y:S01]  /*6530*/  @P0 FSETP.NEU.AND P4, PT, R19, RZ, PT ;  /* 0x000000ff1300020b */ /* 0x028fe20003f8d000 */
[----:B------:R-:W-:Y:S01]  /*6540*/  IMAD.U32 R4, RZ, RZ, UR4 ;  /* 0x00000004ff047e24 */ /* 0x000fe2000f8e00ff */
[----:B------:R-:W-:Y:S01]  /*6550*/  @P0 LOP3.LUT P2, RZ, R23, 0xff, RZ, 0xc0, !PT ;  /* 0x000000ff17ff0812 */ /* 0x000fe2000784c0ff */
[C---:B------:R-:W-:Y:S01]  /*6560*/  IMAD.SHL.U32 R52, R43.reuse, 0x800, RZ ;  /* 0x000008002b347824 */ /* 0x040fe200078e00ff */
[----:B------:R-:W-:Y:S01]  /*6570*/  @P0 SEL R11, RZ, 0xffffffff, P4 ;  /* 0xffffffffff0b0807 */ /* 0x000fe20002000000 */
[----:B------:R-:W-:Y:S01]  /*6580*/  BSSY B1, `(.L_x_97) ;  /* 0x000002e000017945 */ /* 0x000fe20003800000 */
[----:B--2---:R-:W-:Y:S02]  /*6590*/  LEA R0, R43, UR44, 0x3 ;  /* 0x0000002c2b007c11 */ /* 0x004fe4000f8e18ff */
[----:B------:R-:W-:Y:S02]  /*65a0*/  CS2R R26, SRZ ;  /* 0x00000000001a7805 */ /* 0x000fe4000001ff00 */
[----:B------:R-:W-:Y:S02]  /*65b0*/  @P1 SEL R11, R4, R11, !P2 ;  /* 0x0000000b040b1207 */ /* 0x000fe40005000000 */
[----:B------:R-:W-:Y:S02]  /*65c0*/  CS2R R24, SRZ ;  /* 0x0000000000187805 */ /* 0x000fe4000001ff00 */
[----:B------:R-:W-:Y:S02]  /*65d0*/  LOP3.LUT R4, R46, 0x1, RZ, 0x3c, !PT ;  /* 0x000000012e047812 */ /* 0x000fe400078e3cff */
[----:B------:R-:W-:Y:S02]  /*65e0*/  @P0 LOP3.LUT R11, R11, 0x1, RZ, 0xc0, !PT ;  /* 0x000000010b0b0812 */ /* 0x000fe400078ec0ff */
[C---:B------:R-:W-:Y:S02]  /*65f0*/  LEA R36, R2.reuse, UR44, 0x3 ;  /* 0x0000002c02247c11 */ /* 0x040fe4000f8e18ff */
[----:B------:R-:W-:Y:S02]  /*6600*/  ISETP.NE.U32.OR P6, PT, R11, 0x1, !P0 ;  /* 0x000000010b00780c */ /* 0x000fe400047c5470 */
[----:B------:R-:W-:Y:S02]  /*6610*/  SHF.L.U32 R7, R45, 0x1f, RZ ;  /* 0x0000001f2d077819 */ /* 0x000fe400000006ff */
[----:B------:R-:W-:Y:S02]  /*6620*/  LEA.HI R5, R2, R2, RZ, 0x1 ;  /* 0x0000000202057211 */ /* 0x000fe400078f08ff */
[----:B------:R-:W-:Y:S02]  /*6630*/  PLOP3.LUT P5, PT, PT, PT, PT, 0x8, 0x80 ;  /* 0x000000000080781c */ /* 0x000fe40003fae170 */
[----:B------:R-:W-:Y:S01]  /*6640*/  P2R R49, PR, RZ, 0x40 ;  /* 0x00000040ff317803 */ /* 0x000fe20000000000 */
[C---:B------:R-:W-:Y:S01]  /*6650*/  IMAD.SHL.U32 R3, R5.reuse, 0x8, RZ ;  /* 0x0000000805037824 */ /* 0x040fe200078e00ff */
[----:B------:R-:W-:Y:S02]  /*6660*/  LOP3.LUT R5, R5, 0xffe, RZ, 0xc0, !PT ;  /* 0x00000ffe05057812 */ /* 0x000fe400078ec0ff */
[----:B------:R-:W-:Y:S02]  /*6670*/  IADD3 R50, PT, PT, R52, UR44, R47 ;  /* 0x0000002c34327c10 */ /* 0x000fe4000fffe02f */
[----:B------:R-:W-:Y:S01]  /*6680*/  @P6 SHF.L.U32 R9, R4, 0x1f, RZ ;  /* 0x0000001f04096819 */ /* 0x000fe200000006ff */
[----:B------:R-:W-:Y:S01]  /*6690*/  IMAD.IADD R18, R2, 0x1, -R5 ;  /* 0x0000000102127824 */ /* 0x000fe200078e0a05 */
[----:B------:R-:W-:Y:S02]  /*66a0*/  LOP3.LUT R3, R3, 0xfffffff0, RZ, 0xc0, !PT ;  /* 0xfffffff003037812 */ /* 0x000fe400078ec0ff */
[----:B------:R-:W1:Y:S03]  /*66b0*/  @P6 SYNCS.PHASECHK.TRANS64.TRYWAIT P0, [R0+URZ+0x580], R9 ;  /* 0x00058009000065a7 */ /* 0x000e6600080011ff */
[----:B------:R-:W-:Y:S04]  /*66c0*/  IMAD.IADD R3, R16, 0x1, R3 ;  /* 0x0000000110037824 */ /* 0x000fe800078e0203 */
[----:B------:R-:W-:Y:S01]  /*66d0*/  IMAD R18, R18, 0x100000, R3 ;  /* 0x0010000012127824 */ /* 0x000fe200078e0203 */
[----:B------:R2:W3:Y:S01]  /*66e0*/  SYNCS.PHASECHK.TRANS64.TRYWAIT P4, [R36+URZ+0x5d0], R7 ;  /* 0x0005d007240075a7 */ /* 0x0004e200080811ff */
[----:B-1----:R-:W-:Y:S01]  /*66f0*/  @P6 PLOP3.LUT P5, PT, P0, PT, PT, 0x8, 0x80 ;  /* 0x000000000080681c */ /* 0x002fe200007ae170 */
[----:B------:R-:W-:Y:S01]  /*6700*/  @!UPT UIADD3 URZ, UPT, UPT, URZ, URZ, URZ ;  /* 0x000000fffffff290 */ /* 0x000fe2000fffe0ff */
[----:B--2---:R-:W-:Y:S11]  /*6710*/  @!P6 BRA `(.L_x_98) ;  /* 0x000000000050e947 */ /* 0x004ff60003800000 */
[----:B------:R-:W-:Y:S01]  /*6720*/  ISETP.NE.U32.AND P0, PT, RZ, UR56, PT ;  /* 0x00000038ff007c0c */ /* 0x000fe2000bf05070 */
[----:B------:R-:W-:Y:S01]  /*6730*/  BSSY B0, `(.L_x_99) ;  /* 0x000000f000007945 */ /* 0x000fe20003800000 */
[----:B------:R-:W-:Y:S01]  /*6740*/  FSETP.NEU.AND P2, PT, R19, RZ, PT ;  /* 0x000000ff1300720b */ /* 0x000fe20003f4d000 */
[----:B------:R-:W-:Y:S01]  /*6750*/  IMAD.MOV.U32 R26, RZ, RZ, RZ ;  /* 0x000000ffff1a7224 */ /* 0x000fe200078e00ff */
[----:B------:R-:W-:Y:S02]  /*6760*/  ISETP.NE.AND.EX P0, PT, RZ, UR57, PT, P0 ;  /* 0x00000039ff007c0c */ /* 0x000fe4000bf05300 */
[----:B------:R-:W-:Y:S02]  /*6770*/  LOP3.LUT P1, RZ, R23, 0xff, RZ, 0xc0, !PT ;  /* 0x000000ff17ff7812 */ /* 0x000fe4000782c0ff */
[----:B------:R-:W-:Y:S02]  /*6780*/  SEL R3, RZ, 0xffffffff, P2 ;  /* 0xffffffffff037807 */ /* 0x000fe40001000000 */
[----:B------:R-:W-:Y:S04]  /*6790*/  SEL R6, RZ, 0xffffffff, P0 ;  /* 0xffffffffff067807 */ /* 0x000fe80000000000 */
[----:B------:R-:W-:Y:S04]  /*67a0*/  @P3 SEL R3, R6, R3, !P1 ;  /* 0x0000000306033207 */ /* 0x000fe80004800000 */
[----:B------:R-:W-:Y:S04]  /*67b0*/  LOP3.LUT R3, R3, 0x1, RZ, 0xc0, !PT ;  /* 0x0000000103037812 */ /* 0x000fe800078ec0ff */
[----:B------:R-:W-:Y:S01]  /*67c0*/  ISETP.NE.U32.AND P0, PT, R3, 0x1, PT ;  /* 0x000000010300780c */ /* 0x000fe20003f05070 */
[----:B------:R-:W-:Y:S01]  /*67d0*/  @!UPT UIADD3 URZ, UPT, UPT, URZ, URZ, URZ ;  /* 0x000000fffffff290 */ /* 0x000fe2000fffe0ff */
[----:B------:R-:W-:Y:S11]  /*67e0*/  @!P5 BRA `(.L_x_100) ;  /* 0x00000000000cd947 */ /* 0x000ff60003800000 */
[----:B------:R-:W-:Y:S04]  /*67f0*/  SHF.L.U32 R3, R4, 0x1f, RZ ;  /* 0x0000001f04037819 */ /* 0x000fe800000006ff */
[----:B------:R-:W1:Y:S02]  /*6800*/  SYNCS.PHASECHK.TRANS64.TRYWAIT P1, [R0+URZ+0x580], R3 ;  /* 0x00058003000075a7 */ /* 0x000e6400080211ff */
[----:B-1----:R-:W-:Y:S05]  /*6810*/  @!P1 BRA `(.L_x_101) ;  /* 0x0000001000c89947 */ /* 0x002fea0003800000 */
.L_x_100:
[----:B------:R-:W-:Y:S05]  /*6820*/  BSYNC B0 ;  /* 0x0000000000007941 */ /* 0x000fea0003800000 */
.L_x_99:
[----:B------:R-:W-:Y:S01]  /*6830*/  CS2R R24, SRZ ;  /* 0x0000000000187805 */ /* 0x000fe2000001ff00 */
[----:B------:R-:W-:Y:S05]  /*6840*/  @P0 WARPSYNC.ALL ;  /* 0x0000000000000948 */ /* 0x000fea0003800000 */
[----:B------:R2:W1:Y:S02]  /*6850*/  @P0 LDSM.16.M88.4 R24, [R50+0x700] ;  /* 0x000700003218083b */ /* 0x0004640000000200 */
.L_x_98:
[----:B------:R-:W-:Y:S05]  /*6860*/  BSYNC B1 ;  /* 0x0000000000017941 */ /* 0x000fea0003800000 */
.L_x_97:
[----:B-1----:R-:W-:Y:S04]  /*6870*/  SHF.R.U32.HI R3, RZ, 0x15, R18 ;  /* 0x00000015ff037819 */ /* 0x002fe80000011612 */
[----:B------:R-:W-:Y:S01]  /*6880*/  LOP3.LUT P0, RZ, R3, 0x3, R40, 0x48, !PT ;  /* 0x0000000303ff7812 */ /* 0x000fe20007804828 */
[----:B------:R-:W-:Y:S01]  /*6890*/  @!UPT UIADD3 URZ, UPT, UPT, URZ, URZ, URZ ;  /* 0x000000fffffff290 */ /* 0x000fe2000fffe0ff */
[----:B---3--:R-:W-:Y:S11]  /*68a0*/  @P4 BRA `(.L_x_102) ;  /* 0x0000000000084947 */ /* 0x008ff60003800000 */
[----:B------:R-:W1:Y:S02]  /*68b0*/  SYNCS.PHASECHK.TRANS64.TRYWAIT P1, [R36+URZ+0x5d0], R7 ;  /* 0x0005d007240075a7 */ /* 0x000e6400080211ff */
[----:B-1----:R-:W-:Y:S05]  /*68c0*/  @!P1 BRA `(.L_x_103) ;  /* 0x0000001000b09947 */ /* 0x002fea0003800000 */
.L_x_102:
[----:B------:R-:W-:Y:S05]  /*68d0*/  @!P0 BRA `(.L_x_104) ;  /* 0x0000000000408947 */ /* 0x000fea0003800000 */
[----:B------:R-:W3:Y:S01]  /*68e0*/  LDCU.64 UR8, c[0x4][0x70] ;  /* 0x01000e00ff0877ac */ /* 0x000ee20008000a00 */
[----:B------:R-:W-:Y:S01]  /*68f0*/  MOV R15, 0x0 ;  /* 0x00000000000f7802 */ /* 0x000fe20000000f00 */
[----:B------:R-:W-:Y:S02]  /*6900*/  HFMA2 R12, -RZ, RZ, 0, 5.9604644775390625e-08 ;  /* 0x00000001ff0c7431 */ /* 0x000fe400000001ff */
[----:B------:R-:W-:Y:S02]  /*6910*/  IMAD.MOV.U32 R8, RZ, RZ, 0x192 ;  /* 0x00000192ff087424 */ /* 0x000fe400078e00ff */
[----:B------:R-:W-:Y:S01]  /*6920*/  IMAD.MOV.U32 R13, RZ, RZ, RZ ;  /* 0x000000ffff0d7224 */ /* 0x000fe200078e00ff */
[----:B------:R-:W1:Y:S01]  /*6930*/  LDCU.64 UR6, c[0x4][0x78] ;  /* 0x01000f00ff0677ac */ /* 0x000e620008000a00 */
[----:B------:R-:W2:Y:S01]  /*6940*/  LDC.64 R14, c[0x4][R15] ;  /* 0x010000000f0e7b82 */ /* 0x000ea20000000a00 */
[----:B------:R-:W5:Y:S01]  /*6950*/  LDCU.64 UR4, c[0x4][0x10] ;  /* 0x01000200ff0477ac */ /* 0x000f620008000a00 */
[----:B---3--:R-:W-:Y:S01]  /*6960*/  MOV R5, UR9 ;  /* 0x0000000900057c02 */ /* 0x008fe20008000f00 */
[----:B------:R-:W-:Y:S01]  /*6970*/  IMAD.U32 R4, RZ, RZ, UR8 ;  /* 0x00000008ff047e24 */ /* 0x000fe2000f8e00ff */
[----:B-1----:R-:W-:Y:S01]  /*6980*/  MOV R7, UR7 ;  /* 0x0000000700077c02 */ /* 0x002fe20008000f00 */
[----:B------:R-:W-:Y:S01]  /*6990*/  IMAD.U32 R6, RZ, RZ, UR6 ;  /* 0x00000006ff067e24 */ /* 0x000fe2000f8e00ff */
[----:B-----5:R-:W-:Y:S01]  /*69a0*/  MOV R11, UR5 ;  /* 0x00000005000b7c02 */ /* 0x020fe20008000f00 */
[----:B------:R-:W-:Y:S02]  /*69b0*/  IMAD.U32 R10, RZ, RZ, UR4 ;  /* 0x00000004ff0a7e24 */ /* 0x000fe4000f8e00ff */
[----:B------:R-:W-:Y:S07]  /*69c0*/  LEPC R20, `(.L_x_104) ;  /* 0x000000001014794e */ /* 0x000fee0000000000 */
[----:B--2-4-:R-:W-:Y:S05]  /*69d0*/  CALL.ABS.NOINC R14 ;  /* 0x000000000e007343 */ /* 0x014fea0003c00000 */
.L_x_104:
[----:B------:R-:W-:Y:S01]  /*69e0*/  ISETP.NE.AND P0, PT, R48, RZ, PT ;  /* 0x000000ff3000720c */ /* 0x000fe20003f05270 */
[----:B------:R-:W-:Y:S05]  /*69f0*/  WARPSYNC.ALL ;  /* 0x0000000000007948 */ /* 0x000fea0003800000 */
[----:B------:R-:W-:Y:S01]  /*6a00*/  R2UR UR4, R18 ;  /* 0x00000000120472ca */ /* 0x000fe200000e0000 */
[----:B------:R-:W3:Y:S01]  /*6a10*/  S2UR UR5, SR_CgaCtaId ;  /* 0x00000000000579c3 */ /* 0x000ee20000008800 */
[C---:B------:R-:W-:Y:S01]  /*6a20*/  SHF.L.U32 R0, R24.reuse, 0x10, RZ ;  /* 0x0000001018007819 */ /* 0x040fe200000006ff */
[----:B------:R-:W-:Y:S01]  /*6a30*/  BSSY.RECONVERGENT B0, `(.L_x_105) ;  /* 0x0000034000007945 */ /* 0x000fe20003800200 */
[----:B------:R-:W-:Y:S02]  /*6a40*/  LOP3.LUT R12, R24, 0xffff0000, RZ, 0xc0, !PT ;  /* 0xffff0000180c7812 */ /* 0x000fe400078ec0ff */
[C---:B------:R-:W-:Y:S02]  /*6a50*/  SHF.L.U32 R3, R25.reuse, 0x10, RZ ;  /* 0x0000001019037819 */ /* 0x040fe400000006ff */
[----:B------:R-:W-:Y:S02]  /*6a60*/  LOP3.LUT R14, R25, 0xffff0000, RZ, 0xc0, !PT ;  /* 0xffff0000190e7812 */ /* 0x000fe400078ec0ff */
[C---:B------:R-:W-:Y:S02]  /*6a70*/  SHF.L.U32 R13, R26.reuse, 0x10, RZ ;  /* 0x000000101a0d7819 */ /* 0x040fe400000006ff */
[----:B------:R-:W-:Y:S01]  /*6a80*/  LOP3.LUT R20, R26, 0xffff0000, RZ, 0xc0, !PT ;  /* 0xffff00001a147812 */ /* 0x000fe200078ec0ff */
[----:B-1----:R-:W4:Y:S01]  /*6a90*/  LDTM.16dp256bit.x2 R4, tmem[UR4] ;  /* 0x00000004000479ee */ /* 0x002f2200080a0000 */
[----:B------:R-:W-:Y:S01]  /*6aa0*/  R2UR UR4, R36 ;  /* 0x00000000240472ca */ /* 0x000fe200000e0000 */
[----:B------:R-:W-:Y:S01]  /*6ab0*/  NOP ;  /* 0x0000000000007918 */ /* 0x000fe20000000000 */
[C---:B------:R-:W-:Y:S02]  /*6ac0*/  SHF.L.U32 R15, R27.reuse, 0x10, RZ ;  /* 0x000000101b0f7819 */ /* 0x040fe400000006ff */
[----:B------:R-:W-:Y:S09]  /*6ad0*/  LOP3.LUT R22, R27, 0xffff0000, RZ, 0xc0, !PT ;  /* 0xffff00001b167812 */ /* 0x000ff200078ec0ff */
[----:B------:R-:W-:Y:S01]  /*6ae0*/  UIADD3 UR4, UPT, UPT, UR4, 0x5f0, URZ ;  /* 0x000005f004047890 */ /* 0x000fe2000fffe0ff */
[C---:B----4-:R-:W-:Y:S01]  /*6af0*/  FMUL R4, R17.reuse, R4 ;  /* 0x0000000411047220 */ /* 0x050fe20000400000 */
[C---:B------:R-:W-:Y:S01]  /*6b00*/  FMUL R5, R17.reuse, R5 ;  /* 0x0000000511057220 */ /* 0x040fe20000400000 */
[C---:B------:R-:W-:Y:S01]  /*6b10*/  FMUL R6, R17.reuse, R6 ;  /* 0x0000000611067220 */ /* 0x040fe20000400000 */
[----:B------:R-:W-:Y:S01]  /*6b20*/  FMUL R7, R17, R7 ;  /* 0x0000000711077220 */ /* 0x000fe20000400000 */
[----:B------:R-:W-:Y:S01]  /*6b30*/  FFMA R4, R19, R0, R4 ;  /* 0x0000000013047223 */ /* 0x000fe20000000004 */
[----:B------:R-:W-:Y:S01]  /*6b40*/  FMUL R8, R17, R8 ;  /* 0x0000000811087220 */ /* 0x000fe20000400000 */
[----:B------:R-:W-:Y:S01]  /*6b50*/  FFMA R5, R19, R12, R5 ;  /* 0x0000000c13057223 */ /* 0x000fe20000000005 */
[----:B------:R-:W-:Y:S01]  /*6b60*/  FMUL R9, R17, R9 ;  /* 0x0000000911097220 */ /* 0x000fe20000400000 */
[----:B------:R-:W-:Y:S01]  /*6b70*/  FFMA R6, R19, R3, R6 ;  /* 0x0000000313067223 */ /* 0x000fe20000000006 */
[----:B------:R-:W-:Y:S01]  /*6b80*/  FMUL R10, R17, R10 ;  /* 0x0000000a110a7220 */ /* 0x000fe20000400000 */
[----:B------:R-:W-:Y:S01]  /*6b90*/  FFMA R7, R19, R14, R7 ;  /* 0x0000000e13077223 */ /* 0x000fe20000000007 */
[----:B------:R-:W-:Y:S01]  /*6ba0*/  FMUL R11, R17, R11 ;  /* 0x0000000b110b7220 */ /* 0x000fe20000400000 */
[C---:B------:R-:W-:Y:S01]  /*6bb0*/  FFMA R8, R19.reuse, R13, R8 ;  /* 0x0000000d13087223 */ /* 0x040fe20000000008 */
[C---:B------:R-:W-:Y:S01]  /*6bc0*/  FFMA R9, R19.reuse, R20, R9 ;  /* 0x0000001413097223 */ /* 0x040fe20000000009 */
[C---:B------:R-:W-:Y:S01]  /*6bd0*/  FFMA R10, R19.reuse, R15, R10 ;  /* 0x0000000f130a7223 */ /* 0x040fe2000000000a */
[----:B------:R-:W-:Y:S01]  /*6be0*/  FFMA R11, R19, R22, R11 ;  /* 0x00000016130b7223 */ /* 0x000fe2000000000b */
[----:B---3--:R-:W-:Y:S01]  /*6bf0*/  UPRMT UR4, UR5, 0x654, UR4 ;  /* 0x0000065405047896 */ /* 0x008fe20008000004 */
[----:B------:R-:W-:Y:S02]  /*6c00*/  F2FP.BF16.F32.PACK_AB R36, R5, R4 ;  /* 0x000000040524723e */ /* 0x000fe400000010ff */
[----:B------:R-:W-:Y:S02]  /*6c10*/  F2FP.BF16.F32.PACK_AB R37, R7, R6 ;  /* 0x000000060725723e */ /* 0x000fe400000010ff */
[----:B------:R-:W-:Y:S02]  /*6c20*/  F2FP.BF16.F32.PACK_AB R38, R9, R8 ;  /* 0x000000080926723e */ /* 0x000fe400000010ff */
[----:B------:R-:W-:Y:S02]  /*6c30*/  F2FP.BF16.F32.PACK_AB R39, R11, R10 ;  /* 0x0000000a0b27723e */ /* 0x000fe400000010ff */
[----:B------:R-:W-:Y:S03]  /*6c40*/  SYNCS.ARRIVE.TRANS64.RED.A1T0 RZ, [UR4], RZ ;  /* 0x000000ffffff79a7 */ /* 0x000fe60008100404 */
[----:B------:R1:W-:Y:S01]  /*6c50*/  STSM.16.M88.4 [R50+0x700], R36 ;  /* 0x0007002432007844 */ /* 0x0003e20000000200 */
[----:B------:R-:W-:Y:S01]  /*6c60*/  @!PT LDS RZ, [RZ] ;  /* 0x00000000fffff984 */ /* 0x000fe20000000800 */
[----:B------:R-:W-:Y:S01]  /*6c70*/  @!PT LDS RZ, [RZ] ;  /* 0x00000000fffff984 */ /* 0x000fe20000000800 */
[----:B------:R-:W-:Y:S01]  /*6c80*/  @!PT LDS RZ, [RZ] ;  /* 0x00000000fffff984 */ /* 0x000fe20000000800 */
[----:B------:R-:W-:Y:S01]  /*6c90*/  @!PT LDS RZ, [RZ] ;  /* 0x00000000fffff984 */ /* 0x000fe20000000800 */
[----:B------:R3:W-:Y:S07]  /*6ca0*/  MEMBAR.ALL.CTA ;  /* 0x0000000000007992 */ /* 0x0007ee0000008000 */
[----:B---3--:R-:W3:Y:S02]  /*6cb0*/  FENCE.VIEW.ASYNC.S ;  /* 0x00000000000073c6 */ /* 0x008ee40000000000 */
[----:B---3--:R-:W-:Y:S06]  /*6cc0*/  BAR.SYNC.DEFER_BLOCKING 0x1, 0x80 ;  /* 0x0042000000007b1d */ /* 0x008fec0000010000 */
[----:B------:R-:W-:Y:S05]  /*6cd0*/  @P0 BRA `(.L_x_106) ;  /* 0x0000000000240947 */ /* 0x000fea0003800000 */
[----:B------:R-:W-:Y:S01]  /*6ce0*/  R2UR UR5, R52 ;  /* 0x00000000340572ca */ /* 0x000fe200000e0000 */
[----:B------:R-:W-:Y:S02]  /*6cf0*/  UIADD3 UR4, UP0, UPT, UR62, 0x680, URZ ;  /* 0x000006803e047890 */ /* 0x000fe4000ff1e0ff */
[----:B------:R-:W-:Y:S02]  /*6d00*/  USHF.L.U32 UR9, UR45, 0x4, URZ ;  /* 0x000000042d097899 */ /* 0x000fe400080006ff */
[----:B------:R-:W-:Y:S01]  /*6d10*/  USHF.L.U32 UR10, UR46, 0x6, URZ ;  /* 0x000000062e0a7899 */ /* 0x000fe200080006ff */
[----:B------:R-:W-:Y:S07]  /*6d20*/  UMOV UR11, UR36 ;  /* 0x00000024000b7c82 */ /* 0x000fee0008000000 */
[----:B------:R-:W-:Y:S02]  /*6d30*/  UIADD3 UR8, UPT, UPT, UR44, 0x700, UR5 ;  /* 0x000007002c087890 */ /* 0x000fe4000fffe005 */
[----:B------:R-:W-:Y:S09]  /*6d40*/  UIADD3.X UR5, UPT, UPT, URZ, UR63, URZ, UP0, !UPT ;  /* 0x0000003fff057290 */ /* 0x000ff200087fe4ff */
[----:B------:R3:W-:Y:S02]  /*6d50*/  UTMASTG.3D [UR8], [UR4] ;  /* 0x00000008040073b5 */ /* 0x0007e40008010000 */
[----:B---3--:R0:W-:Y:S02]  /*6d60*/  UTMACMDFLUSH ;  /* 0x00000000000079b7 */ /* 0x0081e40000000000 */
.L_x_106:
[----:B------:R-:W-:Y:S05]  /*6d70*/  BSYNC.RECONVERGENT B0 ;  /* 0x0000000000007941 */ /* 0x000fea0003800200 */
.L_x_105:
[----:B------:R-:W-:Y:S04]  /*6d80*/  BSSY.RECONVERGENT B0, `(.L_x_107) ;  /* 0x0000003000007945 */ /* 0x000fe80003800200 */
[----:B------:R-:W-:Y:S05]  /*6d90*/  @P0 BRA `(.L_x_108) ;  /* 0x0000000000040947 */ /* 0x000fea0003800000 */
[----:B------:R-:W-:Y:S04]  /*6da0*/  DEPBAR.LE SB0, 0x0 ;  /* 0x000080000000791a */ /* 0x000fe80000000000 */
.L_x_108:
[----:B------:R-:W-:Y:S05]  /*6db0*/  BSYNC.RECONVERGENT B0 ;  /* 0x0000000000007941 */ /* 0x000fea0003800200 */
.L_x_107:
[----:B------:R-:W-:Y:S01]  /*6dc0*/  BAR.SYNC.DEFER_BLOCKING 0x1, 0x80 ;  /* 0x0042000000007b1d */ /* 0x000fe20000010000 */
[----:B------:R-:W-:Y:S01]  /*6dd0*/  UIADD3 UR47, UPT, UPT, UR47, 0x1, URZ ;  /* 0x000000012f2f7890 */ /* 0x000fe2000fffe0ff */
[----:B------:R-:W-:Y:S02]  /*6de0*/  IADD3 R0, PT, PT, R2, 0x1, RZ ;  /* 0x0000000102007810 */ /* 0x000fe40007ffe0ff */
[----:B------:R-:W-:Y:S01]  /*6df0*/  IADD3 R43, PT, PT, R43, 0x1, RZ ;  /* 0x000000012b2b7810 */ /* 0x000fe20007ffe0ff */
[----:B------:R-:W-:Y:S09]  /*6e00*/  UISETP.NE.AND UP0, UPT, UR47, URZ, UPT ;  /* 0x000000ff2f00728c */ /* 0x000ff2000bf05270 */
[----:B------:R-:W-:Y:S05]  /*6e10*/  BRA.U !UP0, `(.L_x_109) ;  /* 0x0000000108287547 */ /* 0x000fea000b800000 */
[----:B------:R-:W-:Y:S01]  /*6e20*/  ISETP.NE.AND P0, PT, R49, RZ, PT ;  /* 0x000000ff3100720c */ /* 0x000fe20003f05270 */
[----:B------:R-:W3:Y:S11]  /*6e30*/  S2R R2, SR_CgaCtaId ;  /* 0x0000000000027919 */ /* 0x000ef60000008800 */
[----:B------:R-:W-:Y:S01]  /*6e40*/  @!UPT UIADD3 URZ, UPT, UPT, URZ, URZ, URZ ;  /* 0x000000fffffff290 */ /* 0x000fe2000fffe0ff */
[C---:B------:R-:W-:Y:S01]  /*6e50*/  @P0 LEA R3, R42.reuse, UR44, 0x3 ;  /* 0x0000002c2a030c11 */ /* 0x040fe2000f8e18ff */
[----:B------:R-:W-:Y:S04]  /*6e60*/  VIADD R42, R42, 0x1 ;  /* 0x000000012a2a7836 */ /* 0x000fe80000000000 */
[----:B------:R-:W-:Y:S05]  /*6e70*/  @P0 VIADD R3, R3, 0x590 ;  /* 0x0000059003030836 */ /* 0x000fea0000000000 */
[----:B---3--:R-:W-:Y:S04]  /*6e80*/  @P0 PRMT R2, R2, 0x654, R3 ;  /* 0x0000065402020816 */ /* 0x008fe80000000003 */
[----:B------:R3:W-:Y:S01]  /*6e90*/  @P0 SYNCS.ARRIVE.TRANS64.RED.A1T0 RZ, [R2+URZ], RZ ;  /* 0x000000ff02ff09a7 */ /* 0x0007e200081004ff */
[C---:B------:R-:W-:Y:S04]  /*6ea0*/  ISETP.NE.AND P0, PT, R42.reuse, 0x2, PT ;  /* 0x000000022a00780c */ /* 0x040fe80003f05270 */
[----:B------:R-:W-:Y:S09]  /*6eb0*/  SEL R42, R42, RZ, P0 ;  /* 0x000000ff2a2a7207 */ /* 0x000ff20000000000 */
.L_x_109:
[----:B------:R-:W-:Y:S01]  /*6ec0*/  ISETP.NE.AND P0, PT, R41, 0x2, PT ;  /* 0x000000022900780c */ /* 0x000fe20003f05270 */
[----:B------:R-:W-:Y:S01]  /*6ed0*/  UISETP.NE.AND UP0, UPT, UR55, URZ, UPT ;  /* 0x000000ff3700728c */ /* 0x000fe2000bf05270 */
[----:B------:R-:W-:Y:S01]  /*6ee0*/  ISETP.NE.AND P1, PT, R0, 0x4, PT ;  /* 0x000000040000780c */ /* 0x000fe20003f25270 */
[----:B------:R-:W-:Y:S01]  /*6ef0*/  UIADD3 UR45, UPT, UPT, UR37, UR58, URZ ;  /* 0x0000003a252d7290 */ /* 0x000fe2000fffe0ff */
[----:B------:R-:W-:Y:S01]  /*6f00*/  ISETP.NE.AND P2, PT, R43, 0x2, PT ;  /* 0x000000022b00780c */ /* 0x000fe20003f45270 */
[----:B------:R-:W-:Y:S01]  /*6f10*/  UIADD3 UR46, UPT, UPT, UR38, UR59, URZ ;  /* 0x0000003b262e7290 */ /* 0x000fe2000fffe0ff */
[----:B------:R-:W-:Y:S01]  /*6f20*/  SEL R5, RZ, 0x1, P0 ;  /* 0x00000001ff057807 */ /* 0x000fe20000000000 */
[----:B------:R-:W-:Y:S01]  /*6f30*/  UMOV UR36, UR54 ;  /* 0x0000003600247c82 */ /* 0x000fe20008000000 */
[----:B------:R-:W-:Y:S02]  /*6f40*/  SEL R4, RZ, 0x1, P1 ;  /* 0x00000001ff047807 */ /* 0x000fe40000800000 */
[----:B------:R-:W-:Y:S02]  /*6f50*/  SEL R3, RZ, 0x1, P2 ;  /* 0x00000001ff037807 */ /* 0x000fe40001000000 */
[----:B------:R-:W-:Y:S02]  /*6f60*/  LOP3.LUT R44, R44, R5, RZ, 0x3c, !PT ;  /* 0x000000052c2c7212 */ /* 0x000fe400078e3cff */
[----:B------:R-:W-:Y:S02]  /*6f70*/  LOP3.LUT R45, R45, R4, RZ, 0x3c, !PT ;  /* 0x000000042d2d7212 */ /* 0x000fe400078e3cff */
[----:B------:R-:W-:Y:S02]  /*6f80*/  LOP3.LUT R46, R46, R3, RZ, 0x3c, !PT ;  /* 0x000000032e2e7212 */ /* 0x000fe400078e3cff */
[----:B------:R-:W-:Y:S02]  /*6f90*/  SEL R41, R41, RZ, P0 ;  /* 0x000000ff29297207 */ /* 0x000fe40000000000 */
[----:B---3--:R-:W-:Y:S02]  /*6fa0*/  SEL R2, R0, RZ, P1 ;  /* 0x000000ff00027207 */ /* 0x008fe40000800000 */
[----:B------:R-:W-:Y:S01]  /*6fb0*/  SEL R43, R43, RZ, P2 ;  /* 0x000000ff2b2b7207 */ /* 0x000fe20001000000 */
[----:B------:R-:W-:Y:S06]  /*6fc0*/  BRA.U UP0, `(.L_x_110) ;  /* 0xffffffe900b07547 */ /* 0x000fec000b83ffff */
[----:B------:R-:W-:-:S09]  /*6fd0*/  UISETP.NE.AND UP0, UPT, UR61, URZ, UPT ;  /* 0x000000ff3d00728c */ /* 0x000fd2000bf05270 */
[----:B------:R-:W-:Y:S05]  /*6fe0*/  BRA.U !UP0, `(.L_x_111) ;  /* 0x0000000108487547 */ /* 0x000fea000b800000 */
[----:B------:R-:W3:Y:S02]  /*6ff0*/  LDCU.64 UR4, c[0x0][0x890] ;  /* 0x00011200ff0477ac */ /* 0x000ee40008000a00 */
[----:B---3--:R-:W-:-:S04]  /*7000*/  UISETP.NE.U32.AND UP0, UPT, UR4, URZ, UPT ;  /* 0x000000ff0400728c */ /* 0x008fc8000bf05070 */
[----:B------:R-:W-:-:S09]  /*7010*/  UISETP.NE.AND.EX UP0, UPT, UR5, URZ, UPT, UP0 ;  /* 0x000000ff0500728c */ /* 0x000fd2000bf05300 */
[----:B------:R-:W-:Y:S05]  /*7020*/  BRA.U UP0, `(.L_x_112) ;  /* 0x00000001000c7547 */ /* 0x000fea000b800000 */
[----:B------:R-:W-:-:S13]  /*7030*/  FSETP.NEU.AND P0, PT, R19, RZ, PT ;  /* 0x000000ff1300720b */ /* 0x000fda0003f0d000 */
[----:B------:R-:W-:Y:S05]  /*7040*/  @!P0 EXIT ;  /* 0x000000000000894d */ /* 0x000fea0003800000 */
[----:B------:R-:W-:Y:S05]  /*7050*/  BRA `(.L_x_111) ;  /* 0x00000000002c7947 */ /* 0x000fea0003800000 */
.L_x_112:
[----:B------:R-:W-:Y:S01]  /*7060*/  LOP3.LUT P0, RZ, R23, 0xff, RZ, 0xc0, !PT ;  /* 0x000000ff17ff7812 */ /* 0x000fe2000780c0ff */
[----:B------:R-:W-:-:S12]  /*7070*/  BSSY.RECONVERGENT B0, `(.L_x_111) ;  /* 0x0000009000007945 */ /* 0x000fd80003800200 */
[----:B------:R-:W-:Y:S05]  /*7080*/  @P0 BRA `(.L_x_113) ;  /* 0x0000000000140947 */ /* 0x000fea0003800000 */
[----:B------:R-:W3:Y:S02]  /*7090*/  LDCU.64 UR4, c[0x0][0x888] ;  /* 0x00011100ff0477ac */ /* 0x000ee40008000a00 */
[----:B---3--:R-:W-:-:S04]  /*70a0*/  ISETP.NE.U32.AND P0, PT, RZ, UR4, PT ;  /* 0x00000004ff007c0c */ /* 0x008fc8000bf05070 */
[----:B------:R-:W-:-:S13]  /*70b0*/  ISETP.NE.AND.EX P0, PT, RZ, UR5, PT, P0 ;  /* 0x00000005ff007c0c */ /* 0x000fda000bf05300 */
[----:B------:R-:W-:Y:S05]  /*70c0*/  @!P0 EXIT ;  /* 0x000000000000894d */ /* 0x000fea0003800000 */
[----:B------:R-:W-:Y:S05]  /*70d0*/  BRA `(.L_x_114) ;  /* 0x0000000000087947 */ /* 0x000fea0003800000 */
.L_x_113:
[----:B------:R-:W-:-:S13]  /*70e0*/  FSETP.NEU.AND P0, PT, R19, RZ, PT ;  /* 0x000000ff1300720b */ /* 0x000fda0003f0d000 */
[----:B------:R-:W-:Y:S05]  /*70f0*/  @!P0 EXIT ;  /* 0x000000000000894d */ /* 0x000fea0003800000 */
.L_x_114:
[----:B------:R-:W-:Y:S05]  /*7100*/  BSYNC.RECONVERGENT B0 ;  /* 0x0000000000007941 */ /* 0x000fea0003800200 */
.L_x_111:
[----:B------:R-:W-:-:S04]  /*7110*/  DEPBAR.LE SB0, 0x0 ;  /* 0x000080000000791a */ /* 0x000fc80000000000 */
[----:B------:R-:W-:Y:S05]  /*7120*/  EXIT ;  /* 0x000000000000794d */ /* 0x000fea0003800000 */
.L_x_25:
[----:B-1----:R1:W3:Y:S02]  /*7130*/  SYNCS.PHASECHK.TRANS64.TRYWAIT P0, [R0+URZ+0x620], R3 ;  /* 0x00062003000075a7 */ /* 0x0022e400080011ff */
[----:B---3--:R-:W-:Y:S05]  /*7140*/  @!P0 NANOSLEEP.SYNCS 0x989680 ;  /* 0x009896800000895d */ /* 0x008fea0003900000 */
[----:B------:R-:W3:Y:S02]  /*7150*/  @!P0 SYNCS.PHASECHK.TRANS64 P0, [R0+URZ+0x620], R3 ;  /* 0x00062003000085a7 */ /* 0x000ee400080010ff */
[----:B---3--:R-:W-:Y:S05]  /*7160*/  @!P0 BRA `(.L_x_25) ;  /* 0xfffffffc00f08947 */ /* 0x008fea000383ffff */
[----:B------:R-:W-:Y:S05]  /*7170*/  BRA `(.L_x_115) ;  /* 0xffffffb000607947 */ /* 0x000fea000383ffff */
.L_x_28:
[----:B-1----:R-:W-:-:S07]  /*7180*/  MOV R0, UR33 ;  /* 0x0000002100007c02 */ /* 0x002fce0008000f00 */
.L_x_116:
[----:B-1----:R1:W3:Y:S02]  /*7190*/  SYNCS.PHASECHK.TRANS64.TRYWAIT P0, [R0+URZ+0x2c0], R3 ;  /* 0x0002c003000075a7 */ /* 0x0022e400080011ff */
[----:B---3--:R-:W-:Y:S05]  /*71a0*/  @!P0 NANOSLEEP.SYNCS 0x989680 ;  /* 0x009896800000895d */ /* 0x008fea0003900000 */
[----:B------:R-:W3:Y:S02]  /*71b0*/  @!P0 SYNCS.PHASECHK.TRANS64 P0, [R0+URZ+0x2c0], R3 ;  /* 0x0002c003000085a7 */ /* 0x000ee400080010ff */
[----:B---3--:R-:W-:Y:S05]  /*71c0*/  @!P0 BRA `(.L_x_116) ;  /* 0xfffffffc00f08947 */ /* 0x008fea000383ffff */
[----:B------:R-:W-:Y:S05]  /*71d0*/  BRA `(.L_x_27) ;  /* 0xffffffb000a47947 */ /* 0x000fea000383ffff */
.L_x_35:
[----:B-1----:R-:W-:-:S07]  /*71e0*/  MOV R0, UR9 ;  /* 0x0000000900007c02 */ /* 0x002fce0008000f00 */
.L_x_117:
[----:B-1----:R1:W3:Y:S02]  /*71f0*/  SYNCS.PHASECHK.TRANS64.TRYWAIT P0, [R0+URZ+0x2c0], R3 ;  /* 0x0002c003000075a7 */ /* 0x0022e400080011ff */
[----:B---3--:R-:W-:Y:S05]  /*7200*/  @!P0 NANOSLEEP.SYNCS 0x989680 ;  /* 0x009896800000895d */ /* 0x008fea0003900000 */
[----:B------:R-:W3:Y:S02]  /*7210*/  @!P0 SYNCS.PHASECHK.TRANS64 P0, [R0+URZ+0x2c0], R3 ;  /* 0x0002c003000085a7 */ /* 0x000ee400080010ff */
[----:B---3--:R-:W-:Y:S05]  /*7220*/  @!P0 BRA `(.L_x_117) ;  /* 0xfffffffc00f08947 */ /* 0x008fea000383ffff */
[----:B------:R-:W-:Y:S05]  /*7230*/  BRA `(.L_x_34) ;  /* 0xffffffb400647947 */ /* 0x000fea000383ffff */
.L_x_40:
[----:B-1----:R1:W3:Y:S02]  /*7240*/  SYNCS.PHASECHK.TRANS64.TRYWAIT P0, [R3+URZ+0x5b0], R0 ;  /* 0x0005b000030075a7 */ /* 0x0022e400080011ff */
[----:B---3--:R-:W-:Y:S05]  /*7250*/  @!P0 NANOSLEEP.SYNCS 0x989680 ;  /* 0x009896800000895d */ /* 0x008fea0003900000 */
[----:B------:R-:W3:Y:S02]  /*7260*/  @!P0 SYNCS.PHASECHK.TRANS64 P0, [R3+URZ+0x5b0], R0 ;  /* 0x0005b000030085a7 */ /* 0x000ee400080010ff */
[----:B---3--:R-:W-:Y:S05]  /*7270*/  @!P0 BRA `(.L_x_40) ;  /* 0xfffffffc00f08947 */ /* 0x008fea000383ffff */
[----:B------:R-:W-:Y:S05]  /*7280*/  BRA `(.L_x_118) ;  /* 0xffffffb800047947 */ /* 0x000fea000383ffff */
.L_x_44:
[----:B------:R-:W-:-:S07]  /*7290*/  MOV R2, UR4 ;  /* 0x0000000400027c02 */ /* 0x000fce0008000f00 */
.L_x_119:
[----:B-1----:R1:W3:Y:S02]  /*72a0*/  SYNCS.PHASECHK.TRANS64.TRYWAIT P0, [R2+URZ], R3 ;  /* 0x00000003020075a7 */ /* 0x0022e400080011ff */
[----:B---3--:R-:W-:Y:S05]  /*72b0*/  @!P0 NANOSLEEP.SYNCS 0x989680 ;  /* 0x009896800000895d */ /* 0x008fea0003900000 */
[----:B------:R-:W3:Y:S02]  /*72c0*/  @!P0 SYNCS.PHASECHK.TRANS64 P0, [R2+URZ], R3 ;  /* 0x00000003020085a7 */ /* 0x000ee400080010ff */
[----:B---3--:R-:W-:Y:S05]  /*72d0*/  @!P0 BRA `(.L_x_119) ;  /* 0xfffffffc00f08947 */ /* 0x008fea000383ffff */
[----:B------:R-:W-:Y:S05]  /*72e0*/  BRA `(.L_x_120) ;  /* 0xffffffbc00ac7947 */ /* 0x000fea000383ffff */
.L_x_45:
[----:B------:R-:W-:-:S07]  /*72f0*/  MOV R2, UR5 ;  /* 0x0000000500027c02 */ /* 0x000fce0008000f00 */
.L_x_121:
[----:B-1----:R1:W3:Y:S02]  /*7300*/  SYNCS.PHASECHK.TRANS64.TRYWAIT P0, [R2+URZ], R5 ;  /* 0x00000005020075a7 */ /* 0x0022e400080011ff */
[----:B---3--:R-:W-:Y:S05]  /*7310*/  @!P0 NANOSLEEP.SYNCS 0x989680 ;  /* 0x009896800000895d */ /* 0x008fea0003900000 */
[----:B------:R-:W3:Y:S02]  /*7320*/  @!P0 SYNCS.PHASECHK.TRANS64 P0, [R2+URZ], R5 ;  /* 0x00000005020085a7 */ /* 0x000ee400080010ff */
[----:B---3--:R-:W-:Y:S05]  /*7330*/  @!P0 BRA `(.L_x_121) ;  /* 0xfffffffc00f08947 */ /* 0x008fea000383ffff */
[----:B------:R-:W-:Y:S05]  /*7340*/  BRA `(.L_x_122) ;  /* 0xffffffbc00b87947 */ /* 0x000fea000383ffff */
.L_x_46:
[----:B------:R-:W-:-:S07]  /*7350*/  MOV R2, UR5 ;  /* 0x0000000500027c02 */ /* 0x000fce0008000f00 */
.L_x_123:
[----:B-1----:R1:W3:Y:S02]  /*7360*/  SYNCS.PHASECHK.TRANS64.TRYWAIT P0, [R2+URZ], R5 ;  /* 0x00000005020075a7 */ /* 0x0022e400080011ff */
[----:B---3--:R-:W-:Y:S05]  /*7370*/  @!P0 NANOSLEEP.SYNCS 0x989680 ;  /* 0x009896800000895d */ /* 0x008fea0003900000 */
[----:B------:R-:W3:Y:S02]  /*7380*/  @!P0 SYNCS.PHASECHK.TRANS64 P0, [R2+URZ], R5 ;  /* 0x00000005020085a7 */ /* 0x000ee400080010ff */
[----:B---3--:R-:W-:Y:S05]  /*7390*/  @!P0 BRA `(.L_x_123) ;  /* 0xfffffffc00f08947 */ /* 0x008fea000383ffff */
[----:B------:R-:W-:Y:S05]  /*73a0*/  BRA `(.L_x_124) ;  /* 0xffffffbc00c47947 */ /* 0x000fea000383ffff */
.L_x_47:
[----:B------:R-:W-:-:S07]  /*73b0*/  MOV R2, UR5 ;  /* 0x0000000500027c02 */ /* 0x000fce0008000f00 */
.L_x_125:
[----:B-1----:R1:W3:Y:S02]  /*73c0*/  SYNCS.PHASECHK.TRANS64.TRYWAIT P0, [R2+URZ], R5 ;  /* 0x00000005020075a7 */ /* 0x0022e400080011ff */
[----:B---3--:R-:W-:Y:S05]  /*73d0*/  @!P0 NANOSLEEP.SYNCS 0x989680 ;  /* 0x009896800000895d */ /* 0x008fea0003900000 */
[----:B------:R-:W3:Y:S02]  /*73e0*/  @!P0 SYNCS.PHASECHK.TRANS64 P0, [R2+URZ], R5 ;  /* 0x00000005020085a7 */ /* 0x000ee400080010ff */
[----:B---3--:R-:W-:Y:S05]  /*73f0*/  @!P0 BRA `(.L_x_125) ;  /* 0xfffffffc00f08947 */ /* 0x008fea000383ffff */
[----:B------:R-:W-:Y:S05]  /*7400*/  BRA `(.L_x_126) ;  /* 0xffffffbc00d07947 */ /* 0x000fea000383ffff */
.L_x_48:
[----:B------:R-:W-:-:S07]  /*7410*/  MOV R2, UR5 ;  /* 0x0000000500027c02 */ /* 0x000fce0008000f00 */
.L_x_127:
[----:B-1----:R1:W3:Y:S02]  /*7420*/  SYNCS.PHASECHK.TRANS64.TRYWAIT P0, [R2+URZ], R5 ;  /* 0x00000005020075a7 */ /* 0x0022e400080011ff */
[----:B---3--:R-:W-:Y:S05]  /*7430*/  @!P0 NANOSLEEP.SYNCS 0x989680 ;  /* 0x009896800000895d */ /* 0x008fea0003900000 */
[----:B------:R-:W3:Y:S02]  /*7440*/  @!P0 SYNCS.PHASECHK.TRANS64 P0, [R2+URZ], R5 ;  /* 0x00000005020085a7 */ /* 0x000ee400080010ff */
[----:B---3--:R-:W-:Y:S05]  /*7450*/  @!P0 BRA `(.L_x_127) ;  /* 0xfffffffc00f08947 */ /* 0x008fea000383ffff */
[----:B------:R-:W-:Y:S05]  /*7460*/  BRA `(.L_x_128) ;  /* 0xffffffbc00dc7947 */ /* 0x000fea000383ffff */
.L_x_49:
[----:B------:R-:W-:-:S07]  /*7470*/  MOV R2, UR5 ;  /* 0x0000000500027c02 */ /* 0x000fce0008000f00 */
.L_x_129:
[----:B-1----:R1:W3:Y:S02]  /*7480*/  SYNCS.PHASECHK.TRANS64.TRYWAIT P0, [R2+URZ], R5 ;  /* 0x00000005020075a7 */ /* 0x0022e400080011ff */
[----:B---3--:R-:W-:Y:S05]  /*7490*/  @!P0 NANOSLEEP.SYNCS 0x989680 ;  /* 0x009896800000895d */ /* 0x008fea0003900000 */
[----:B------:R-:W3:Y:S02]  /*74a0*/  @!P0 SYNCS.PHASECHK.TRANS64 P0, [R2+URZ], R5 ;  /* 0x00000005020085a7 */ /* 0x000ee400080010ff */
[----:B---3--:R-:W-:Y:S05]  /*74b0*/  @!P0 BRA `(.L_x_129) ;  /* 0xfffffffc00f08947 */ /* 0x008fea000383ffff */
[----:B------:R-:W-:Y:S05]  /*74c0*/  BRA `(.L_x_130) ;  /* 0xffffffbc00e87947 */ /* 0x000fea000383ffff */
.L_x_50:
[----:B------:R-:W-:-:S07]  /*74d0*/  MOV R2, UR5 ;  /* 0x0000000500027c02 */ /* 0x000fce0008000f00 */
.L_x_131:
[----:B-1----:R1:W3:Y:S02]  /*74e0*/  SYNCS.PHASECHK.TRANS64.TRYWAIT P0, [R2+URZ], R5 ;  /* 0x00000005020075a7 */ /* 0x0022e400080011ff */
[----:B---3--:R-:W-:Y:S05]  /*74f0*/  @!P0 NANOSLEEP.SYNCS 0x989680 ;  /* 0x009896800000895d */ /* 0x008fea0003900000 */
[----:B------:R-:W3:Y:S02]  /*7500*/  @!P0 SYNCS.PHASECHK.TRANS64 P0, [R2+URZ], R5 ;  /* 0x00000005020085a7 */ /* 0x000ee400080010ff */
[----:B---3--:R-:W-:Y:S05]  /*7510*/  @!P0 BRA `(.L_x_131) ;  /* 0xfffffffc00f08947 */ /* 0x008fea000383ffff */
[----:B------:R-:W-:Y:S05]  /*7520*/  BRA `(.L_x_132) ;  /* 0xffffffbc00f47947 */ /* 0x000fea000383ffff */
.L_x_51:
[----:B------:R-:W-:-:S07]  /*7530*/  MOV R2, UR5 ;  /* 0x0000000500027c02 */ /* 0x000fce0008000f00 */
.L_x_133:
[----:B-1----:R1:W3:Y:S02]  /*7540*/  SYNCS.PHASECHK.TRANS64.TRYWAIT P0, [R2+URZ], R5 ;  /* 0x00000005020075a7 */ /* 0x0022e400080011ff */
[----:B---3--:R-:W-:Y:S05]  /*7550*/  @!P0 NANOSLEEP.SYNCS 0x989680 ;  /* 0x009896800000895d */ /* 0x008fea0003900000 */
[----:B------:R-:W3:Y:S02]  /*7560*/  @!P0 SYNCS.PHASECHK.TRANS64 P0, [R2+URZ], R5 ;  /* 0x00000005020085a7 */ /* 0x000ee400080010ff */
[----:B---3--:R-:W-:Y:S05]  /*7570*/  @!P0 BRA `(.L_x_133) ;  /* 0xfffffffc00f08947 */ /* 0x008fea000383ffff */
[----:B------:R-:W-:Y:S05]  /*7580*/  BRA `(.L_x_134) ;  /* 0xffffffc000007947 */ /* 0x000fea000383ffff */
.L_x_54:
[----:B--2---:R2:W3:Y:S02]  /*7590*/  SYNCS.PHASECHK.TRANS64.TRYWAIT P0, [R2+URZ+0x610], R5 ;  /* 0x00061005020075a7 */ /* 0x0044e400080011ff */
[----:B---3--:R-:W-:Y:S05]  /*75a0*/  @!P0 NANOSLEEP.SYNCS 0x989680 ;  /* 0x009896800000895d */ /* 0x008fea0003900000 */
[----:B------:R-:W3:Y:S02]  /*75b0*/  @!P0 SYNCS.PHASECHK.TRANS64 P0, [R2+URZ+0x610], R5 ;  /* 0x00061005020085a7 */ /* 0x000ee400080010ff */
[----:B---3--:R-:W-:Y:S05]  /*75c0*/  @!P0 BRA `(.L_x_54) ;  /* 0xfffffffc00f08947 */ /* 0x008fea000383ffff */
[----:B------:R-:W-:Y:S05]  /*75d0*/  BRA `(.L_x_135) ;  /* 0xffffffc000587947 */ /* 0x000fea000383ffff */
.L_x_55:
[----:B------:R-:W-:-:S07]  /*75e0*/  MOV R2, UR4 ;  /* 0x0000000400027c02 */ /* 0x000fce0008000f00 */
.L_x_136:
[----:B--2---:R2:W3:Y:S02]  /*75f0*/  SYNCS.PHASECHK.TRANS64.TRYWAIT P0, [R2+URZ+0x5c0], R5 ;  /* 0x0005c005020075a7 */ /* 0x0044e400080011ff */
[----:B---3--:R-:W-:Y:S05]  /*7600*/  @!P0 NANOSLEEP.SYNCS 0x989680 ;  /* 0x009896800000895d */ /* 0x008fea0003900000 */
[----:B------:R-:W3:Y:S02]  /*7610*/  @!P0 SYNCS.PHASECHK.TRANS64 P0, [R2+URZ+0x5c0], R5 ;  /* 0x0005c005020085a7 */ /* 0x000ee400080010ff */
[----:B---3--:R-:W-:Y:S05]  /*7620*/  @!P0 BRA `(.L_x_136) ;  /* 0xfffffffc00f08947 */ /* 0x008fea000383ffff */
[----:B------:R-:W-:Y:S05]  /*7630*/  BRA `(.L_x_137) ;  /* 0xffffffc000687947 */ /* 0x000fea000383ffff */
.L_x_56:
[----:B--2---:R2:W3:Y:S02]  /*7640*/  SYNCS.PHASECHK.TRANS64.TRYWAIT P1, [R2+URZ+0x5b0], R5 ;  /* 0x0005b005020075a7 */ /* 0x0044e400080211ff */
[----:B---3--:R-:W-:Y:S05]  /*7650*/  @!P1 NANOSLEEP.SYNCS 0x989680 ;  /* 0x009896800000995d */ /* 0x008fea0003900000 */
[----:B------:R-:W3:Y:S02]  /*7660*/  @!P1 SYNCS.PHASECHK.TRANS64 P1, [R2+URZ+0x5b0], R5 ;  /* 0x0005b005020095a7 */ /* 0x000ee400080210ff */
[----:B---3--:R-:W-:Y:S05]  /*7670*/  @!P1 BRA `(.L_x_56) ;  /* 0xfffffffc00f09947 */ /* 0x008fea000383ffff */
[----:B------:R-:W-:Y:S05]  /*7680*/  BRA `(.L_x_138) ;  /* 0xffffffc000987947 */ /* 0x000fea000383ffff */
.L_x_59:
[----:B------:R-:W-:-:S07]  /*7690*/  MOV R0, UR4 ;  /* 0x0000000400007c02 */ /* 0x000fce0008000f00 */
.L_x_139:
[----:B--2---:R2:W3:Y:S02]  /*76a0*/  SYNCS.PHASECHK.TRANS64.TRYWAIT P0, [R0+URZ+0x5c0], R3 ;  /* 0x0005c003000075a7 */ /* 0x0044e400080011ff */
[----:B---3--:R-:W-:Y:S05]  /*76b0*/  @!P0 NANOSLEEP.SYNCS 0x989680 ;  /* 0x009896800000895d */ /* 0x008fea0003900000 */
[----:B------:R-:W3:Y:S02]  /*76c0*/  @!P0 SYNCS.PHASECHK.TRANS64 P0, [R0+URZ+0x5c0], R3 ;  /* 0x0005c003000085a7 */ /* 0x000ee400080010ff */
[----:B---3--:R-:W-:Y:S05]  /*76d0*/  @!P0 BRA `(.L_x_139) ;  /* 0xfffffffc00f08947 */ /* 0x008fea000383ffff */
[----:B------:R-:W-:Y:S05]  /*76e0*/  BRA `(.L_x_58) ;  /* 0xffffffc000ec7947 */ /* 0x000fea000383ffff */
.L_x_66:
[----:B-1----:R1:W2:Y:S02]  /*76f0*/  SYNCS.PHASECHK.TRANS64.TRYWAIT P1, [R0+URZ+0x5b0], R5 ;  /* 0x0005b005000075a7 */ /* 0x0022a400080211ff */
[----:B--2---:R-:W-:Y:S05]  /*7700*/  @!P1 NANOSLEEP.SYNCS 0x989680 ;  /* 0x009896800000995d */ /* 0x004fea0003900000 */
[----:B------:R-:W2:Y:S02]  /*7710*/  @!P1 SYNCS.PHASECHK.TRANS64 P1, [R0+URZ+0x5b0], R5 ;  /* 0x0005b005000095a7 */ /* 0x000ea400080210ff */
[----:B--2---:R-:W-:Y:S05]  /*7720*/  @!P1 BRA `(.L_x_66) ;  /* 0xfffffffc00f09947 */ /* 0x004fea000383ffff */
[----:B------:R-:W-:Y:S05]  /*7730*/  BRA `(.L_x_140) ;  /* 0xffffffc8004c7947 */ /* 0x000fea000383ffff */
.L_x_67:
[----:B------:R-:W-:-:S07]  /*7740*/  MOV R3, UR19 ;  /* 0x0000001300037c02 */ /* 0x000fce0008000f00 */
.L_x_141:
[----:B-1----:R1:W2:Y:S02]  /*7750*/  SYNCS.PHASECHK.TRANS64.TRYWAIT P0, [R3+URZ+0x5f0], R0 ;  /* 0x0005f000030075a7 */ /* 0x0022a400080011ff */
[----:B--2---:R-:W-:Y:S05]  /*7760*/  @!P0 NANOSLEEP.SYNCS 0x989680 ;  /* 0x009896800000895d */ /* 0x004fea0003900000 */
[----:B------:R-:W2:Y:S02]  /*7770*/  @!P0 SYNCS.PHASECHK.TRANS64 P0, [R3+URZ+0x5f0], R0 ;  /* 0x0005f000030085a7 */ /* 0x000ea400080010ff */
[----:B--2---:R-:W-:Y:S05]  /*7780*/  @!P0 BRA `(.L_x_141) ;  /* 0xfffffffc00f08947 */ /* 0x004fea000383ffff */
[----:B------:R-:W-:Y:S05]  /*7790*/  BRA `(.L_x_142) ;  /* 0xffffffc800807947 */ /* 0x000fea000383ffff */
.L_x_70:
[----:B------:R-:W-:Y:S07]  /*77a0*/  MOV R0, UR6 ;  /* 0x0000000600007c02 */ /* 0x000fee0008000f00 */
.L_x_143:
[----:B-1----:R1:W2:Y:S02]  /*77b0*/  SYNCS.PHASECHK.TRANS64.TRYWAIT P0, [R0+URZ], R3 ;  /* 0x00000003000075a7 */ /* 0x0022a400080011ff */
[----:B--2---:R-:W-:Y:S05]  /*77c0*/  @!P0 NANOSLEEP.SYNCS 0x989680 ;  /* 0x009896800000895d */ /* 0x004fea0003900000 */
[----:B------:R-:W2:Y:S02]  /*77d0*/  @!P0 SYNCS.PHASECHK.TRANS64 P0, [R0+URZ], R3 ;  /* 0x00000003000085a7 */ /* 0x000ea400080010ff */
[----:B--2---:R-:W-:Y:S05]  /*77e0*/  @!P0 BRA `(.L_x_143) ;  /* 0xfffffffc00f08947 */ /* 0x004fea000383ffff */
[----:B------:R-:W-:Y:S05]  /*77f0*/  BRA `(.L_x_69) ;  /* 0xffffffc800b87947 */ /* 0x000fea000383ffff */
.L_x_73:
[----:B------:R-:W-:-:S07]  /*7800*/  MOV R0, UR4 ;  /* 0x0000000400007c02 */ /* 0x000fce0008000f00 */
.L_x_144:
[----:B--2---:R2:W4:Y:S02]  /*7810*/  SYNCS.PHASECHK.TRANS64.TRYWAIT P0, [R0+URZ], R3 ;  /* 0x00000003000075a7 */ /* 0x00452400080011ff */
[----:B----4-:R-:W-:Y:S05]  /*7820*/  @!P0 NANOSLEEP.SYNCS 0x989680 ;  /* 0x009896800000895d */ /* 0x010fea0003900000 */
[----:B------:R-:W4:Y:S02]  /*7830*/  @!P0 SYNCS.PHASECHK.TRANS64 P0, [R0+URZ], R3 ;  /* 0x00000003000085a7 */ /* 0x000f2400080010ff */
[----:B----4-:R-:W-:Y:S05]  /*7840*/  @!P0 BRA `(.L_x_144) ;  /* 0xfffffffc00f08947 */ /* 0x010fea000383ffff */
[----:B------:R-:W-:Y:S05]  /*7850*/  BRA `(.L_x_145) ;  /* 0xffffffcc00587947 */ /* 0x000fea000383ffff */
.L_x_74:
[----:B------:R-:W-:-:S07]  /*7860*/  MOV R0, UR5 ;  /* 0x0000000500007c02 */ /* 0x000fce0008000f00 */
.L_x_146:
[----:B-1----:R1:W2:Y:S02]  /*7870*/  SYNCS.PHASECHK.TRANS64.TRYWAIT P0, [R0+URZ], R3 ;  /* 0x00000003000075a7 */ /* 0x0022a400080011ff */
[----:B--2---:R-:W-:Y:S05]  /*7880*/  @!P0 NANOSLEEP.SYNCS 0x989680 ;  /* 0x009896800000895d */ /* 0x004fea0003900000 */
[----:B------:R-:W2:Y:S02]  /*7890*/  @!P0 SYNCS.PHASECHK.TRANS64 P0, [R0+URZ], R3 ;  /* 0x00000003000085a7 */ /* 0x000ea400080010ff */
[----:B--2---:R-:W-:Y:S05]  /*78a0*/  @!P0 BRA `(.L_x_146) ;  /* 0xfffffffc00f08947 */ /* 0x004fea000383ffff */
[----:B------:R-:W-:Y:S05]  /*78b0*/  BRA `(.L_x_147) ;  /* 0xffffffcc00647947 */ /* 0x000fea000383ffff */
.L_x_75:
[----:B------:R-:W-:-:S07]  /*78c0*/  MOV R0, UR5 ;  /* 0x0000000500007c02 */ /* 0x000fce0008000f00 */
.L_x_148:
[----:B-1----:R1:W2:Y:S02]  /*78d0*/  SYNCS.PHASECHK.TRANS64.TRYWAIT P0, [R0+URZ], R3 ;  /* 0x00000003000075a7 */ /* 0x0022a400080011ff */
[----:B--2---:R-:W-:Y:S05]  /*78e0*/  @!P0 NANOSLEEP.SYNCS 0x989680 ;  /* 0x009896800000895d */ /* 0x004fea0003900000 */
[----:B------:R-:W2:Y:S02]  /*78f0*/  @!P0 SYNCS.PHASECHK.TRANS64 P0, [R0+URZ], R3 ;  /* 0x00000003000085a7 */ /* 0x000ea400080010ff */
[----:B--2---:R-:W-:Y:S05]  /*7900*/  @!P0 BRA `(.L_x_148) ;  /* 0xfffffffc00f08947 */ /* 0x004fea000383ffff */
[----:B------:R-:W-:Y:S05]  /*7910*/  BRA `(.L_x_149) ;  /* 0xffffffcc00707947 */ /* 0x000fea000383ffff */
.L_x_76:
[----:B------:R-:W-:-:S07]  /*7920*/  MOV R0, UR4 ;  /* 0x0000000400007c02 */ /* 0x000fce0008000f00 */
.L_x_150:
[----:B-1----:R1:W2:Y:S02]  /*7930*/  SYNCS.PHASECHK.TRANS64.TRYWAIT P0, [R0+URZ], R3 ;  /* 0x00000003000075a7 */ /* 0x0022a400080011ff */
[----:B--2---:R-:W-:Y:S05]  /*7940*/  @!P0 NANOSLEEP.SYNCS 0x989680 ;  /* 0x009896800000895d */ /* 0x004fea0003900000 */
[----:B------:R-:W2:Y:S02]  /*7950*/  @!P0 SYNCS.PHASECHK.TRANS64 P0, [R0+URZ], R3 ;  /* 0x00000003000085a7 */ /* 0x000ea400080010ff */
[----:B--2---:R-:W-:Y:S05]  /*7960*/  @!P0 BRA `(.L_x_150) ;  /* 0xfffffffc00f08947 */ /* 0x004fea000383ffff */
[----:B------:R-:W-:Y:S05]  /*7970*/  BRA `(.L_x_151) ;  /* 0xffffffcc007c7947 */ /* 0x000fea000383ffff */
.L_x_81:
[----:B--2---:R2:W3:Y:S02]  /*7980*/  SYNCS.PHASECHK.TRANS64.TRYWAIT P0, [R3+URZ+0x5b0], R0 ;  /* 0x0005b000030075a7 */ /* 0x0044e400080011ff */
[----:B---3--:R-:W-:Y:S05]  /*7990*/  @!P0 NANOSLEEP.SYNCS 0x989680 ;  /* 0x009896800000895d */ /* 0x008fea0003900000 */
[----:B------:R-:W3:Y:S02]  /*79a0*/  @!P0 SYNCS.PHASECHK.TRANS64 P0, [R3+URZ+0x5b0], R0 ;  /* 0x0005b000030085a7 */ /* 0x000ee400080010ff */
[----:B---3--:R-:W-:Y:S05]  /*79b0*/  @!P0 BRA `(.L_x_81) ;  /* 0xfffffffc00f08947 */ /* 0x008fea000383ffff */
[----:B------:R-:W-:Y:S05]  /*79c0*/  BRA `(.L_x_152) ;  /* 0xffffffd000a47947 */ /* 0x000fea000383ffff */
.L_x_84:
[----:B------:R-:W-:Y:S07]  /*79d0*/  MOV R0, UR24 ;  /* 0x0000001800007c02 */ /* 0x000fee0008000f00 */
.L_x_153:
[----:B--2---:R2:W3:Y:S02]  /*79e0*/  SYNCS.PHASECHK.TRANS64.TRYWAIT P1, [R0+URZ+0x5a8], R3 ;  /* 0x0005a803000075a7 */ /* 0x0044e400080211ff */
[----:B---3--:R-:W-:Y:S05]  /*79f0*/  @!P1 NANOSLEEP.SYNCS 0x989680 ;  /* 0x009896800000995d */ /* 0x008fea0003900000 */
[----:B------:R-:W3:Y:S02]  /*7a00*/  @!P1 SYNCS.PHASECHK.TRANS64 P1, [R0+URZ+0x5a8], R3 ;  /* 0x0005a803000095a7 */ /* 0x000ee400080210ff */
[----:B---3--:R-:W-:Y:S05]  /*7a10*/  @!P1 BRA `(.L_x_153) ;  /* 0xfffffffc00f09947 */ /* 0x008fea000383ffff */
[----:B------:R-:W-:Y:S05]  /*7a20*/  BRA `(.L_x_83) ;  /* 0xffffffd800147947 */ /* 0x000fea000383ffff */
.L_x_87:
[----:B------:R-:W-:Y:S07]  /*7a30*/  MOV R3, UR4 ;  /* 0x0000000400037c02 */ /* 0x000fee0008000f00 */
.L_x_154:
[----:B--2---:R2:W3:Y:S02]  /*7a40*/  SYNCS.PHASECHK.TRANS64.TRYWAIT P0, [R3+URZ+0x590], R0 ;  /* 0x00059000030075a7 */ /* 0x0044e400080011ff */
[----:B---3--:R-:W-:Y:S05]  /*7a50*/  @!P0 NANOSLEEP.SYNCS 0x989680 ;  /* 0x009896800000895d */ /* 0x008fea0003900000 */
[----:B------:R-:W3:Y:S02]  /*7a60*/  @!P0 SYNCS.PHASECHK.TRANS64 P0, [R3+URZ+0x590], R0 ;  /* 0x00059000030085a7 */ /* 0x000ee400080010ff */
[----:B---3--:R-:W-:Y:S05]  /*7a70*/  @!P0 BRA `(.L_x_154) ;  /* 0xfffffffc00f08947 */ /* 0x008fea000383ffff */
[----:B------:R-:W-:Y:S05]  /*7a80*/  BRA `(.L_x_155) ;  /* 0xffffffd800707947 */ /* 0x000fea000383ffff */
.L_x_89:
[----:B------:R-:W-:-:S07]  /*7a90*/  MOV R0, UR4 ;  /* 0x0000000400007c02 */ /* 0x000fce0008000f00 */
.L_x_156:
[----:B---3--:R3:W4:Y:S02]  /*7aa0*/  SYNCS.PHASECHK.TRANS64.TRYWAIT P0, [R0+URZ], R3 ;  /* 0x00000003000075a7 */ /* 0x00872400080011ff */
[----:B----4-:R-:W-:Y:S05]  /*7ab0*/  @!P0 NANOSLEEP.SYNCS 0x989680 ;  /* 0x009896800000895d */ /* 0x010fea0003900000 */
[----:B------:R-:W4:Y:S02]  /*7ac0*/  @!P0 SYNCS.PHASECHK.TRANS64 P0, [R0+URZ], R3 ;  /* 0x00000003000085a7 */ /* 0x000f2400080010ff */
[----:B----4-:R-:W-:Y:S05]  /*7ad0*/  @!P0 BRA `(.L_x_156) ;  /* 0xfffffffc00f08947 */ /* 0x010fea000383ffff */
[----:B------:R-:W-:Y:S05]  /*7ae0*/  BRA `(.L_x_157) ;  /* 0xffffffdc00087947 */ /* 0x000fea000383ffff */
.L_x_91:
[----:B--2---:R2:W3:Y:S02]  /*7af0*/  SYNCS.PHASECHK.TRANS64.TRYWAIT P0, [R8+URZ+0x5b0], R3 ;  /* 0x0005b003080075a7 */ /* 0x0044e400080011ff */
[----:B---3--:R-:W-:Y:S05]  /*7b00*/  @!P0 NANOSLEEP.SYNCS 0x989680 ;  /* 0x009896800000895d */ /* 0x008fea0003900000 */
[----:B------:R-:W3:Y:S02]  /*7b10*/  @!P0 SYNCS.PHASECHK.TRANS64 P0, [R8+URZ+0x5b0], R3 ;  /* 0x0005b003080085a7 */ /* 0x000ee400080010ff */
[----:B---3--:R-:W-:Y:S05]  /*7b20*/  @!P0 BRA `(.L_x_91) ;  /* 0xfffffffc00f08947 */ /* 0x008fea000383ffff */
[----:B------:R-:W-:Y:S05]  /*7b30*/  BRA `(.L_x_158) ;  /* 0xffffffdc00e87947 */ /* 0x000fea000383ffff */
.L_x_101:
[----:B-1----:R1:W2:Y:S02]  /*7b40*/  SYNCS.PHASECHK.TRANS64.TRYWAIT P1, [R0+URZ+0x580], R3 ;  /* 0x00058003000075a7 */ /* 0x0022a400080211ff */
[----:B--2---:R-:W-:Y:S05]  /*7b50*/  @!P1 NANOSLEEP.SYNCS 0x989680 ;  /* 0x009896800000995d */ /* 0x004fea0003900000 */
[----:B------:R-:W2:Y:S02]  /*7b60*/  @!P1 SYNCS.PHASECHK.TRANS64 P1, [R0+URZ+0x580], R3 ;  /* 0x00058003000095a7 */ /* 0x000ea400080210ff */
[----:B--2---:R-:W-:Y:S05]  /*7b70*/  @!P1 BRA `(.L_x_101) ;  /* 0xfffffffc00f09947 */ /* 0x004fea000383ffff */
[----:B------:R-:W-:Y:S05]  /*7b80*/  BRA `(.L_x_100) ;  /* 0xffffffec00247947 */ /* 0x000fea000383ffff */
.L_x_103:
[----:B-1----:R1:W3:Y:S02]  /*7b90*/  SYNCS.PHASECHK.TRANS64.TRYWAIT P1, [R36+URZ+0x5d0], R7 ;  /* 0x0005d007240075a7 */ /* 0x0022e400080211ff */
[----:B---3--:R-:W-:Y:S05]  /*7ba0*/  @!P1 NANOSLEEP.SYNCS 0x989680 ;  /* 0x009896800000995d */ /* 0x008fea0003900000 */
[----:B------:R-:W3:Y:S02]  /*7bb0*/  @!P1 SYNCS.PHASECHK.TRANS64 P1, [R36+URZ+0x5d0], R7 ;  /* 0x0005d007240095a7 */ /* 0x000ee400080210ff */
[----:B---3--:R-:W-:Y:S05]  /*7bc0*/  @!P1 BRA `(.L_x_103) ;  /* 0xfffffffc00f09947 */ /* 0x008fea000383ffff */
[----:B------:R-:W-:Y:S05]  /*7bd0*/  BRA `(.L_x_102) ;  /* 0xffffffec003c7947 */ /* 0x000fea000383ffff */
        .weak           $__internal_0_$__cuda_sm10x_tcgen05_guardrail_trap_col_being_dealloced_not_returned_by_alloc
        .type           $__internal_0_$__cuda_sm10x_tcgen05_guardrail_trap_col_being_dealloced_not_returned_by_alloc,@function
        .size           $__internal_0_$__cuda_sm10x_tcgen05_guardrail_trap_col_being_dealloced_not_returned_by_alloc,($__internal_1_$__cuda_sm10x_tcgen05_guardrail_trap_phase_invalid_during_alloc - $__internal_0_$__cuda_sm10x_tcgen05_guardrail_trap_col_being_dealloced_not_returned_by_alloc)
$__internal_0_$__cuda_sm10x_tcgen05_guardrail_trap_col_being_dealloced_not_returned_by_alloc:
[----:B------:R-:W-:Y:S05]  /*7be0*/  BPT.TRAP 0x1 ;  /* 0x000000040000795c */ /* 0x000fea0000300000 */
[----:B------:R-:W-:-:S04]  /*7bf0*/  HFMA2 R3, -RZ, RZ, 0, 0 ;  /* 0x00000000ff037431 */ /* 0x000fc800000001ff */
[----:B------:R-:W-:Y:S05]  /*7c00*/  RET.REL.NODEC R2 `(_ZN7cutlass13device_kernelINS_4gemm6kernel13GemmUniversalIN4cute5tupleIJiiiiEEENS1_10collective13CollectiveMmaINS1_35MainloopSm100TmaUmmaWarpSpecializedILi88ELi2ELi4ENS5_IJNS4_1CILi2EEENSA_ILi1EEESC_EEEEENS5_IJNSA_ILi64EEENSA_ILi16EEESG_EEENS_10bfloat16_tENS5_IJlSC_lEEESI_SJ_NS4_8TiledMMAINS4_8MMA_AtomIJNS4_20SM100_MMA_F16BF16_SSISI_SI_fLi64ELi16ELNS4_4UMMA5MajorE0ELSO_0ELNSN_7ScaleInE0ELSP_0EEEEEENS4_6LayoutINS5_IJSC_SC_SC_EEENS5_IJNSA_ILi0EEESU_SU_EEEEENS5_IJNS4_10UnderscoreESX_SX_EEEEENS4_13SM90_TMA_LOADENS4_14ComposedLayoutINS4_7SwizzleILi1ELi4ELi3EEENS4_18smem_ptr_flag_bitsILi16EEENSS_INS5_IJNSA_ILi8EEESG_EEENS5_IJSG_SC_EEEEEEEvNS4_8identityENS4_23SM90_TMA_LOAD_MULTICASTES1A_vS1B_EENS_8epilogue10collective18CollectiveEpilogueINS1E_23Sm100TmaWarpSpecializedILi2ELi1ELi8ELb1ELb0EEEJSH_NS5_IJNSS_ISF_SC_EENSS_ISG_SC_EEEEESI_SJ_SI_SJ_NS1E_6fusion15FusionCallbacksIS1I_NS1M_17LinearCombinationISI_fSI_fLNS_15FloatRoundStyleE2EEESH_S1L_JEEENS4_5SM1004TMEM4LOAD26SM100_TMEM_LOAD_16dp256b2xES10_S1A_NS4_17SM75_U32x4_LDSM_NENS4_14SM90_TMA_STOREES1A_NS4_17SM90_U32x4_STSM_NENS4_39AutoVectorizingCopyWithAssumedAlignmentILi128EEEEEEvvEEEEvNT_6ParamsE) ;  /* 0xffffff8002fc7950 */ /* 0x000fea0003c3ffff */
        .weak           $__internal_1_$__cuda_sm10x_tcgen05_guardrail_trap_phase_invalid_during_alloc
        .type           $__internal_1_$__cuda_sm10x_tcgen05_guardrail_trap_phase_invalid_during_alloc,@function
        .size           $__internal_1_$__cuda_sm10x_tcgen05_guardrail_trap_phase_invalid_during_alloc,($__internal_2_$__cuda_sm10x_tcgen05_guardrail_trap_unallocated_columns_being_dealloced - $__internal_1_$__cuda_sm10x_tcgen05_guardrail_trap_phase_invalid_during_alloc)
$__internal_1_$__cuda_sm10x_tcgen05_guardrail_trap_phase_invalid_during_alloc:
[----:B------:R-:W-:Y:S05]  /*7c10*/  BPT.TRAP 0x1 ;  /* 0x000000040000795c */ /* 0x000fea0000300000 */
[----:B------:R-:W-:-:S04]  /*7c20*/  MOV R5, 0x0 ;  /* 0x0000000000057802 */ /* 0x000fc80000000f00 */
[----:B------:R-:W-:Y:S05]  /*7c30*/  RET.REL.NODEC R4 `(_ZN7cutlass13device_kernelINS_4gemm6kernel13GemmUniversalIN4cute5tupleIJiiiiEEENS1_10collective13CollectiveMmaINS1_35MainloopSm100TmaUmmaWarpSpecializedILi88ELi2ELi4ENS5_IJNS4_1CILi2EEENSA_ILi1EEESC_EEEEENS5_IJNSA_ILi64EEENSA_ILi16EEESG_EEENS_10bfloat16_tENS5_IJlSC_lEEESI_SJ_NS4_8TiledMMAINS4_8MMA_AtomIJNS4_20SM100_MMA_F16BF16_SSISI_SI_fLi64ELi16ELNS4_4UMMA5MajorE0ELSO_0ELNSN_7ScaleInE0ELSP_0EEEEEENS4_6LayoutINS5_IJSC_SC_SC_EEENS5_IJNSA_ILi0EEESU_SU_EEEEENS5_IJNS4_10UnderscoreESX_SX_EEEEENS4_13SM90_TMA_LOADENS4_14ComposedLayoutINS4_7SwizzleILi1ELi4ELi3EEENS4_18smem_ptr_flag_bitsILi16EEENSS_INS5_IJNSA_ILi8EEESG_EEENS5_IJSG_SC_EEEEEEEvNS4_8identityENS4_23SM90_TMA_LOAD_MULTICASTES1A_vS1B_EENS_8epilogue10collective18CollectiveEpilogueINS1E_23Sm100TmaWarpSpecializedILi2ELi1ELi8ELb1ELb0EEEJSH_NS5_IJNSS_ISF_SC_EENSS_ISG_SC_EEEEESI_SJ_SI_SJ_NS1E_6fusion15FusionCallbacksIS1I_NS1M_17LinearCombinationISI_fSI_fLNS_15FloatRoundStyleE2EEESH_S1L_JEEENS4_5SM1004TMEM4LOAD26SM100_TMEM_LOAD_16dp256b2xES10_S1A_NS4_17SM75_U32x4_LDSM_NENS4_14SM90_TMA_STOREES1A_NS4_17SM90_U32x4_STSM_NENS4_39AutoVectorizingCopyWithAssumedAlignmentILi128EEEEEEvvEEEEvNT_6ParamsE) ;  /* 0xffffff8004f07950 */ /* 0x000fea0003c3ffff */
        .weak           $__internal_2_$__cuda_sm10x_tcgen05_guardrail_trap_unallocated_columns_being_dealloced
        .type           $__internal_2_$__cuda_sm10x_tcgen05_guardrail_trap_unallocated_columns_being_dealloced,@function
        .size           $__internal_2_$__cuda_sm10x_tcgen05_guardrail_trap_unallocated_columns_being_dealloced,(.L_x_160 - $__internal_2_$__cuda_sm10x_tcgen05_guardrail_trap_unallocated_columns_being_dealloced)
$__internal_2_$__cuda_sm10x_tcgen05_guardrail_trap_unallocated_columns_being_dealloced:
[----:B------:R-:W-:Y:S05]  /*7c40*/  BPT.TRAP 0x1 ;  /* 0x000000040000795c */ /* 0x000fea0000300000 */
[----:B------:R-:W-:-:S04]  /*7c50*/  HFMA2 R3, -RZ, RZ, 0, 0 ;  /* 0x00000000ff037431 */ /* 0x000fc800000001ff */
[----:B------:R-:W-:Y:S05]  /*7c60*/  RET.REL.NODEC R2 `(_ZN7cutlass13device_kernelINS_4gemm6kernel13GemmUniversalIN4cute5tupleIJiiiiEEENS1_10collective13CollectiveMmaINS1_35MainloopSm100TmaUmmaWarpSpecializedILi88ELi2ELi4ENS5_IJNS4_1CILi2EEENSA_ILi1EEESC_EEEEENS5_IJNSA_ILi64EEENSA_ILi16EEESG_EEENS_10bfloat16_tENS5_IJlSC_lEEESI_SJ_NS4_8TiledMMAINS4_8MMA_AtomIJNS4_20SM100_MMA_F16BF16_SSISI_SI_fLi64ELi16ELNS4_4UMMA5MajorE0ELSO_0ELNSN_7ScaleInE0ELSP_0EEEEEENS4_6LayoutINS5_IJSC_SC_SC_EEENS5_IJNSA_ILi0EEESU_SU_EEEEENS5_IJNS4_10UnderscoreESX_SX_EEEEENS4_13SM90_TMA_LOADENS4_14ComposedLayoutINS4_7SwizzleILi1ELi4ELi3EEENS4_18smem_ptr_flag_bitsILi16EEENSS_INS5_IJNSA_ILi8EEESG_EEENS5_IJSG_SC_EEEEEEEvNS4_8identityENS4_23SM90_TMA_LOAD_MULTICASTES1A_vS1B_EENS_8epilogue10collective18CollectiveEpilogueINS1E_23Sm100TmaWarpSpecializedILi2ELi1ELi8ELb1ELb0EEEJSH_NS5_IJNSS_ISF_SC_EENSS_ISG_SC_EEEEESI_SJ_SI_SJ_NS1E_6fusion15FusionCallbacksIS1I_NS1M_17LinearCombinationISI_fSI_fLNS_15FloatRoundStyleE2EEESH_S1L_JEEENS4_5SM1004TMEM4LOAD26SM100_TMEM_LOAD_16dp256b2xES10_S1A_NS4_17SM75_U32x4_LDSM_NENS4_14SM90_TMA_STOREES1A_NS4_17SM90_U32x4_STSM_NENS4_39AutoVectorizingCopyWithAssumedAlignmentILi128EEEEEEvvEEEEvNT_6ParamsE) ;  /* 0xffffff8002e47950 */ /* 0x000fea0003c3ffff */
.L_x_159:
[----:B------:R-:W-:-:S00]  /*7c70*/  BRA `(.L_x_159) ;  /* 0xfffffffc00fc7947 */ /* 0x000fc0000383ffff */
[----:B------:R-:W-:-:S00]  /*7c80*/  NOP ;  /* 0x0000000000007918 */ /* 0x000fc00000000000 */
[----:B------:R-:W-:-:S00]  /*7c90*/  NOP ;  /* 0x0000000000007918 */ /* 0x000fc00000000000 */
[----:B------:R-:W-:-:S00]  /*7ca0*/  NOP ;  /* 0x0000000000007918 */ /* 0x000fc00000000000 */
[----:B------:R-:W-:-:S00]  /*7cb0*/  NOP ;  /* 0x0000000000007918 */ /* 0x000fc00000000000 */
[----:B------:R-:W-:-:S00]  /*7cc0*/  NOP ;  /* 0x0000000000007918 */ /* 0x000fc00000000000 */
[----:B------:R-:W-:-:S00]  /*7cd0*/  NOP ;  /* 0x0000000000007918 */ /* 0x000fc00000000000 */
[----:B------:R-:W-:-:S00]  /*7ce0*/  NOP ;  /* 0x0000000000007918 */ /* 0x000fc00000000000 */
[----:B------:R-:W-:-:S00]  /*7cf0*/  NOP ;  /* 0x0000000000007918 */ /* 0x000fc00000000000 */
.L_x_160:


//--------------------- .nv.global.init           --------------------------
	.section	.nv.global.init,"aw",@progbits
.nv.global.init:
	.type		$str$27,@object
	.size		$str$27,($str$28 - $str$27)
$str$27:
        /*0000*/ 	.byte	0x28, 0x61, 0x64, 0x64, 0x72, 0x65, 0x73, 0x73, 0x20, 0x26, 0x20, 0x6d, 0x61, 0x73, 0x6b, 0x29
        /*0010*/ 	.byte	0x20, 0x3d, 0x3d, 0x20, 0x30, 0x00
	.type		$str$28,@object
	.size		$str$28,($str$26 - $str$28)
$str$28:
        /*0016*/ 	.byte	0x2f, 0x74, 0x6d, 0x70, 0x2f, 0x63, 0x75, 0x74, 0x6c, 0x61, 0x73, 0x73, 0x5f, 0x73, 0x77, 0x65
        /*0026*/ 	.byte	0x65, 0x70, 0x5f, 0x73, 0x72, 0x63, 0x2f, 0x69, 0x6e, 0x63, 0x6c, 0x75, 0x64, 0x65, 0x2f, 0x63
        /*0036*/ 	.byte	0x75, 0x74, 0x65, 0x2f, 0x70, 0x6f, 0x69, 0x6e, 0x74, 0x65, 0x72, 0x5f, 0x66, 0x6c, 0x61, 0x67
        /*0046*/ 	.byte	0x67, 0x65, 0x64, 0x2e, 0x68, 0x70, 0x70, 0x00
	.type		$str$26,@object
	.size		$str$26,($str$25 - $str$26)
$str$26:
        /*004e*/ 	.byte	0x2f, 0x74, 0x6d, 0x70, 0x2f, 0x63, 0x75, 0x74, 0x6c, 0x61, 0x73, 0x73, 0x5f, 0x73, 0x77, 0x65
        /*005e*/ 	.byte	0x65, 0x70, 0x5f, 0x73, 0x72, 0x63, 0x2f, 0x69, 0x6e, 0x63, 0x6c, 0x75, 0x64, 0x65, 0x2f, 0x63
        /*006e*/ 	.byte	0x75, 0x74, 0x65, 0x2f, 0x61, 0x74, 0x6f, 0x6d, 0x2f, 0x63, 0x6f, 0x70, 0x79, 0x5f, 0x74, 0x72
        /*007e*/ 	.byte	0x61, 0x69, 0x74, 0x73, 0x5f, 0x73, 0x6d, 0x31, 0x30, 0x30, 0x2e, 0x68, 0x70, 0x70, 0x00
	.type		$str$25,@object
	.size		$str$25,(__unnamed_1 - $str$25)
$str$25:
        /*008d*/ 	.byte	0x28, 0x28, 0x75, 0x69, 0x6e, 0x74, 0x33, 0x32, 0x5f, 0x74, 0x28, 0x74, 0x68, 0x72, 0x65, 0x61
        /*009d*/ 	.byte	0x64, 0x49, 0x64, 0x78, 0x2e, 0x78, 0x29, 0x20, 0x2f, 0x20, 0x33, 0x32, 0x29, 0x20, 0x25, 0x20
        /*00ad*/ 	.byte	0x34, 0x29, 0x20, 0x3d, 0x3d, 0x20, 0x28, 0x28, 0x28, 0x74, 0x6d, 0x65, 0x6d, 0x5f, 0x61, 0x64
        /*00bd*/ 	.byte	0x64, 0x72, 0x20, 0x3e, 0x3e, 0x20, 0x31, 0x36, 0x29, 0x20, 0x2f, 0x20, 0x33, 0x32, 0x29, 0x20
        /*00cd*/ 	.byte	0x25, 0x20, 0x34, 0x29, 0x00
	.type		__unnamed_1,@object
	.size		__unnamed_1,(__unnamed_2 - __unnamed_1)
__unnamed_1:
        /*00d2*/ 	.byte	0x61, 0x75, 0x74, 0x6f, 0x20, 0x63, 0x75, 0x74, 0x65, 0x3a, 0x3a, 0x61, 0x73, 0x5f, 0x70, 0x6f
        /* <DEDUP_REMOVED lines=24> */
        /*0262*/ 	.byte	0x30, 0x32, 0x34, 0x3e, 0x3e, 0x3e, 0x3e, 0x5d, 0x00
	.type		__unnamed_2,@object
	.size		__unnamed_2,(.L_2 - __unnamed_2)
__unnamed_2:
        /* <DEDUP_REMOVED lines=42> */
        /*050b*/ 	.byte	0x3e, 0x5d, 0x00
.L_2:


//--------------------- .nv.shared._ZN7cutlass13device_kernelINS_4gemm6kernel13GemmUniversalIN4cute5tupleIJiiiiEEENS1_10collective13CollectiveMmaINS1_35MainloopSm100TmaUmmaWarpSpecializedILi88ELi2ELi4ENS5_IJNS4_1CILi2EEENSA_ILi1EEESC_EEEEENS5_IJNSA_ILi64EEENSA_ILi16EEESG_EEENS_10bfloat16_tENS5_IJlSC_lEEESI_SJ_NS4_8TiledMMAINS4_8MMA_AtomIJNS4_20SM100_MMA_F16BF16_SSISI_SI_fLi64ELi16ELNS4_4UMMA5MajorE0ELSO_0ELNSN_7ScaleInE0ELSP_0EEEEEENS4_6LayoutINS5_IJSC_SC_SC_EEENS5_IJNSA_ILi0EEESU_SU_EEEEENS5_IJNS4_10UnderscoreESX_SX_EEEEENS4_13SM90_TMA_LOADENS4_14ComposedLayoutINS4_7SwizzleILi1ELi4ELi3EEENS4_18smem_ptr_flag_bitsILi16EEENSS_INS5_IJNSA_ILi8EEESG_EEENS5_IJSG_SC_EEEEEEEvNS4_8identityENS4_23SM90_TMA_LOAD_MULTICASTES1A_vS1B_EENS_8epilogue10collective18CollectiveEpilogueINS1E_23Sm100TmaWarpSpecializedILi2ELi1ELi8ELb1ELb0EEEJSH_NS5_IJNSS_ISF_SC_EENSS_ISG_SC_EEEEESI_SJ_SI_SJ_NS1E_6fusion15FusionCallbacksIS1I_NS1M_17LinearCombinationISI_fSI_fLNS_15FloatRoundStyleE2EEESH_S1L_JEEENS4_5SM1004TMEM4LOAD26SM100_TMEM_LOAD_16dp256b2xES10_S1A_NS4_17SM75_U32x4_LDSM_NENS4_14SM90_TMA_STOREES1A_NS4_17SM90_U32x4_STSM_NENS4_39AutoVectorizingCopyWithAssumedAlignmentILi128EEEEEEvvEEEEvNT_6ParamsE --------------------------
	.section	.nv.shared._ZN7cutlass13device_kernelINS_4gemm6kernel13GemmUniversalIN4cute5tupleIJiiiiEEENS1_10collective13CollectiveMmaINS1_35MainloopSm100TmaUmmaWarpSpecializedILi88ELi2ELi4ENS5_IJNS4_1CILi2EEENSA_ILi1EEESC_EEEEENS5_IJNSA_ILi64EEENSA_ILi16EEESG_EEENS_10bfloat16_tENS5_IJlSC_lEEESI_SJ_NS4_8TiledMMAINS4_8MMA_AtomIJNS4_20SM100_MMA_F16BF16_SSISI_SI_fLi64ELi16ELNS4_4UMMA5MajorE0ELSO_0ELNSN_7ScaleInE0ELSP_0EEEEEENS4_6LayoutINS5_IJSC_SC_SC_EEENS5_IJNSA_ILi0EEESU_SU_EEEEENS5_IJNS4_10UnderscoreESX_SX_EEEEENS4_13SM90_TMA_LOADENS4_14ComposedLayoutINS4_7SwizzleILi1ELi4ELi3EEENS4_18smem_ptr_flag_bitsILi16EEENSS_INS5_IJNSA_ILi8EEESG_EEENS5_IJSG_SC_EEEEEEEvNS4_8identityENS4_23SM90_TMA_LOAD_MULTICASTES1A_vS1B_EENS_8epilogue10collective18CollectiveEpilogueINS1E_23Sm100TmaWarpSpecializedILi2ELi1ELi8ELb1ELb0EEEJSH_NS5_IJNSS_ISF_SC_EENSS_ISG_SC_EEEEESI_SJ_SI_SJ_NS1E_6fusion15FusionCallbacksIS1I_NS1M_17LinearCombinationISI_fSI_fLNS_15FloatRoundStyleE2EEESH_S1L_JEEENS4_5SM1004TMEM4LOAD26SM100_TMEM_LOAD_16dp256b2xES10_S1A_NS4_17SM75_U32x4_LDSM_NENS4_14SM90_TMA_STOREES1A_NS4_17SM90_U32x4_STSM_NENS4_39AutoVectorizingCopyWithAssumedAlignmentILi128EEEEEEvvEEEEvNT_6ParamsE,"aw",@nobits
	.sectionflags	@""
	.align	16
	.zero		1024


//--------------------- .nv.shared.reserved.0     --------------------------
	.section	.nv.shared.reserved.0,"aw",@nobits
	.weak		__nv_reservedSMEM_offset_0_alias
	.size		__nv_reservedSMEM_offset_0_alias, 0, 64
	.other		__nv_reservedSMEM_offset_0_alias,@"STO_CUDA_RESERVED_SHARED STV_DEFAULT"
__nv_reservedSMEM_offset_0_alias:
	.zero		0
.nv.shared.reserved.0:
	.zero		64
	.weak		__nv_reservedSMEM_tcgen05_partition
	.type		__nv_reservedSMEM_tcgen05_partition,@object
	.size		__nv_reservedSMEM_tcgen05_partition,(.L_0 - __nv_reservedSMEM_tcgen05_partition)
__nv_reservedSMEM_tcgen05_partition:
	.zero		32
.L_0:


//--------------------- .nv.global                --------------------------
	.section	.nv.global,"aw",@nobits
.nv.global:
	.type		_ZN40_INTERNAL_68707198_4_k_cu_01d68a31_136104cute1_E,@object
	.size		_ZN40_INTERNAL_68707198_4_k_cu_01d68a31_136104cute1_E,(_ZN40_INTERNAL_68707198_4_k_cu_01d68a31_136104cuda3std3__45__cpo6cbeginE - _ZN40_INTERNAL_68707198_4_k_cu_01d68a31_136104cute1_E)
_ZN40_INTERNAL_68707198_4_k_cu_01d68a31_136104cute1_E:
	.zero		1
	.type		_ZN40_INTERNAL_68707198_4_k_cu_01d68a31_136104cuda3std3__45__cpo6cbeginE,@object
	.size		_ZN40_INTERNAL_68707198_4_k_cu_01d68a31_136104cuda3std3__45__cpo6cbeginE,(_ZN40_INTERNAL_68707198_4_k_cu_01d68a31_136104cuda3std3__48in_placeE - _ZN40_INTERNAL_68707198_4_k_cu_01d68a31_136104cuda3std3__45__cpo6cbeginE)
_ZN40_INTERNAL_68707198_4_k_cu_01d68a31_136104cuda3std3__45__cpo6cbeginE:
	.zero		1
	.type		_ZN40_INTERNAL_68707198_4_k_cu_01d68a31_136104cuda3std3__48in_placeE,@object
	.size		_ZN40_INTERNAL_68707198_4_k_cu_01d68a31_136104cuda3std3__48in_placeE,(_ZN40_INTERNAL_68707198_4_k_cu_01d68a31_136104cuda3std6ranges3__45__cpo9iter_moveE - _ZN40_INTERNAL_68707198_4_k_cu_01d68a31_136104cuda3std3__48in_placeE)
_ZN40_INTERNAL_68707198_4_k_cu_01d68a31_136104cuda3std3__48in_placeE:
	.zero		1
	.type		_ZN40_INTERNAL_68707198_4_k_cu_01d68a31_136104cuda3std6ranges3__45__cpo9iter_moveE,@object
	.size		_ZN40_INTERNAL_68707198_4_k_cu_01d68a31_136104cuda3std6ranges3__45__cpo9iter_moveE,(_ZN40_INTERNAL_68707198_4_k_cu_01d68a31_136104cuda3std3__45__cpo5beginE - _ZN40_INTERNAL_68707198_4_k_cu_01d68a31_136104cuda3std6ranges3__45__cpo9iter_moveE)
_ZN40_INTERNAL_68707198_4_k_cu_01d68a31_136104cuda3std6ranges3__45__cpo9iter_moveE:
	.zero		1
	.type		_ZN40_INTERNAL_68707198_4_k_cu_01d68a31_136104cuda3std3__45__cpo5beginE,@object
	.size		_ZN40_INTERNAL_68707198_4_k_cu_01d68a31_136104cuda3std3__45__cpo5beginE,(_ZN40_INTERNAL_68707198_4_k_cu_01d68a31_136104cuda3std3__442_GLOBAL__N__68707198_4_k_cu_01d68a31_136106ignoreE - _ZN40_INTERNAL_68707198_4_k_cu_01d68a31_136104cuda3std3__45__cpo5beginE)
_ZN40_INTERNAL_68707198_4_k_cu_01d68a31_136104cuda3std3__45__cpo5beginE:
	.zero		1
	.type		_ZN40_INTERNAL_68707198_4_k_cu_01d68a31_136104cuda3std3__442_GLOBAL__N__68707198_4_k_cu_01d68a31_136106ignoreE,@object
	.size		_ZN40_INTERNAL_68707198_4_k_cu_01d68a31_136104cuda3std3__442_GLOBAL__N__68707198_4_k_cu_01d68a31_136106ignoreE,(_ZN40_INTERNAL_68707198_4_k_cu_01d68a31_136104cute7productE - _ZN40_INTERNAL_68707198_4_k_cu_01d68a31_136104cuda3std3__442_GLOBAL__N__68707198_4_k_cu_01d68a31_136106ignoreE)
_ZN40_INTERNAL_68707198_4_k_cu_01d68a31_136104cuda3std3__442_GLOBAL__N__68707198_4_k_cu_01d68a31_136106ignoreE:
	.zero		1
	.type		_ZN40_INTERNAL_68707198_4_k_cu_01d68a31_136104cute7productE,@object
	.size		_ZN40_INTERNAL_68707198_4_k_cu_01d68a31_136104cute7productE,(_ZN40_INTERNAL_68707198_4_k_cu_01d68a31_136104cuda3std3__45__cpo3endE - _ZN40_INTERNAL_68707198_4_k_cu_01d68a31_136104cute7productE)
_ZN40_INTERNAL_68707198_4_k_cu_01d68a31_136104cute7productE:
	.zero		1
	.type		_ZN40_INTERNAL_68707198_4_k_cu_01d68a31_136104cuda3std3__45__cpo3endE,@object
	.size		_ZN40_INTERNAL_68707198_4_k_cu_01d68a31_136104cuda3std3__45__cpo3endE,(_ZN40_INTERNAL_68707198_4_k_cu_01d68a31_136104cuda3std3__419piecewise_constructE - _ZN40_INTERNAL_68707198_4_k_cu_01d68a31_136104cuda3std3__45__cpo3endE)
_ZN40_INTERNAL_68707198_4_k_cu_01d68a31_136104cuda3std3__45__cpo3endE:
	.zero		1
	.type		_ZN40_INTERNAL_68707198_4_k_cu_01d68a31_136104cuda3std3__419piecewise_constructE,@object
	.size		_ZN40_INTERNAL_68707198_4_k_cu_01d68a31_136104cuda3std3__419piecewise_constructE,(_ZN40_INTERNAL_68707198_4_k_cu_01d68a31_136104cuda3std3__45__cpo4cendE - _ZN40_INTERNAL_68707198_4_k_cu_01d68a31_136104cuda3std3__419piecewise_constructE)
_ZN40_INTERNAL_68707198_4_k_cu_01d68a31_136104cuda3std3__419piecewise_constructE:
	.zero		1
	.type		_ZN40_INTERNAL_68707198_4_k_cu_01d68a31_136104cuda3std3__45__cpo4cendE,@object
	.size		_ZN40_INTERNAL_68707198_4_k_cu_01d68a31_136104cuda3std3__45__cpo4cendE,(_ZN40_INTERNAL_68707198_4_k_cu_01d68a31_136104cuda3std6ranges3__45__cpo4swapE - _ZN40_INTERNAL_68707198_4_k_cu_01d68a31_136104cuda3std3__45__cpo4cendE)
_ZN40_INTERNAL_68707198_4_k_cu_01d68a31_136104cuda3std3__45__cpo4cendE:
	.zero		1
	.type		_ZN40_INTERNAL_68707198_4_k_cu_01d68a31_136104cuda3std6ranges3__45__cpo4swapE,@object
	.size		_ZN40_INTERNAL_68707198_4_k_cu_01d68a31_136104cuda3std6ranges3__45__cpo4swapE,(.L_10 - _ZN40_INTERNAL_68707198_4_k_cu_01d68a31_136104cuda3std6ranges3__45__cpo4swapE)
_ZN40_INTERNAL_68707198_4_k_cu_01d68a31_136104cuda3std6ranges3__45__cpo4swapE:
	.zero		1
.L_10:


//--------------------- .nv.constant0._ZN7cutlass13device_kernelINS_4gemm6kernel13GemmUniversalIN4cute5tupleIJiiiiEEENS1_10collective13CollectiveMmaINS1_35MainloopSm100TmaUmmaWarpSpecializedILi88ELi2ELi4ENS5_IJNS4_1CILi2EEENSA_ILi1EEESC_EEEEENS5_IJNSA_ILi64EEENSA_ILi16EEESG_EEENS_10bfloat16_tENS5_IJlSC_lEEESI_SJ_NS4_8TiledMMAINS4_8MMA_AtomIJNS4_20SM100_MMA_F16BF16_SSISI_SI_fLi64ELi16ELNS4_4UMMA5MajorE0ELSO_0ELNSN_7ScaleInE0ELSP_0EEEEEENS4_6LayoutINS5_IJSC_SC_SC_EEENS5_IJNSA_ILi0EEESU_SU_EEEEENS5_IJNS4_10UnderscoreESX_SX_EEEEENS4_13SM90_TMA_LOADENS4_14ComposedLayoutINS4_7SwizzleILi1ELi4ELi3EEENS4_18smem_ptr_flag_bitsILi16EEENSS_INS5_IJNSA_ILi8EEESG_EEENS5_IJSG_SC_EEEEEEEvNS4_8identityENS4_23SM90_TMA_LOAD_MULTICASTES1A_vS1B_EENS_8epilogue10collective18CollectiveEpilogueINS1E_23Sm100TmaWarpSpecializedILi2ELi1ELi8ELb1ELb0EEEJSH_NS5_IJNSS_ISF_SC_EENSS_ISG_SC_EEEEESI_SJ_SI_SJ_NS1E_6fusion15FusionCallbacksIS1I_NS1M_17LinearCombinationISI_fSI_fLNS_15FloatRoundStyleE2EEESH_S1L_JEEENS4_5SM1004TMEM4LOAD26SM100_TMEM_LOAD_16dp256b2xES10_S1A_NS4_17SM75_U32x4_LDSM_NENS4_14SM90_TMA_STOREES1A_NS4_17SM90_U32x4_STSM_NENS4_39AutoVectorizingCopyWithAssumedAlignmentILi128EEEEEEvvEEEEvNT_6ParamsE --------------------------
	.section	.nv.constant0._ZN7cutlass13device_kernelINS_4gemm6kernel13GemmUniversalIN4cute5tupleIJiiiiEEENS1_10collective13CollectiveMmaINS1_35MainloopSm100TmaUmmaWarpSpecializedILi88ELi2ELi4ENS5_IJNS4_1CILi2EEENSA_ILi1EEESC_EEEEENS5_IJNSA_ILi64EEENSA_ILi16EEESG_EEENS_10bfloat16_tENS5_IJlSC_lEEESI_SJ_NS4_8TiledMMAINS4_8MMA_AtomIJNS4_20SM100_MMA_F16BF16_SSISI_SI_fLi64ELi16ELNS4_4UMMA5MajorE0ELSO_0ELNSN_7ScaleInE0ELSP_0EEEEEENS4_6LayoutINS5_IJSC_SC_SC_EEENS5_IJNSA_ILi0EEESU_SU_EEEEENS5_IJNS4_10UnderscoreESX_SX_EEEEENS4_13SM90_TMA_LOADENS4_14ComposedLayoutINS4_7SwizzleILi1ELi4ELi3EEENS4_18smem_ptr_flag_bitsILi16EEENSS_INS5_IJNSA_ILi8EEESG_EEENS5_IJSG_SC_EEEEEEEvNS4_8identityENS4_23SM90_TMA_LOAD_MULTICASTES1A_vS1B_EENS_8epilogue10collective18CollectiveEpilogueINS1E_23Sm100TmaWarpSpecializedILi2ELi1ELi8ELb1ELb0EEEJSH_NS5_IJNSS_ISF_SC_EENSS_ISG_SC_EEEEESI_SJ_SI_SJ_NS1E_6fusion15FusionCallbacksIS1I_NS1M_17LinearCombinationISI_fSI_fLNS_15FloatRoundStyleE2EEESH_S1L_JEEENS4_5SM1004TMEM4LOAD26SM100_TMEM_LOAD_16dp256b2xES10_S1A_NS4_17SM75_U32x4_LDSM_NENS4_14SM90_TMA_STOREES1A_NS4_17SM90_U32x4_STSM_NENS4_39AutoVectorizingCopyWithAssumedAlignmentILi128EEEEEEvvEEEEvNT_6ParamsE,"a",@progbits
	.sectionflags	@""
	.align	4
.nv.constant0._ZN7cutlass13device_kernelINS_4gemm6kernel13GemmUniversalIN4cute5tupleIJiiiiEEENS1_10collective13CollectiveMmaINS1_35MainloopSm100TmaUmmaWarpSpecializedILi88ELi2ELi4ENS5_IJNS4_1CILi2EEENSA_ILi1EEESC_EEEEENS5_IJNSA_ILi64EEENSA_ILi16EEESG_EEENS_10bfloat16_tENS5_IJlSC_lEEESI_SJ_NS4_8TiledMMAINS4_8MMA_AtomIJNS4_20SM100_MMA_F16BF16_SSISI_SI_fLi64ELi16ELNS4_4UMMA5MajorE0ELSO_0ELNSN_7ScaleInE0ELSP_0EEEEEENS4_6LayoutINS5_IJSC_SC_SC_EEENS5_IJNSA_ILi0EEESU_SU_EEEEENS5_IJNS4_10UnderscoreESX_SX_EEEEENS4_13SM90_TMA_LOADENS4_14ComposedLayoutINS4_7SwizzleILi1ELi4ELi3EEENS4_18smem_ptr_flag_bitsILi16EEENSS_INS5_IJNSA_ILi8EEESG_EEENS5_IJSG_SC_EEEEEEEvNS4_8identityENS4_23SM90_TMA_LOAD_MULTICASTES1A_vS1B_EENS_8epilogue10collective18CollectiveEpilogueINS1E_23Sm100TmaWarpSpecializedILi2ELi1ELi8ELb1ELb0EEEJSH_NS5_IJNSS_ISF_SC_EENSS_ISG_SC_EEEEESI_SJ_SI_SJ_NS1E_6fusion15FusionCallbacksIS1I_NS1M_17LinearCombinationISI_fSI_fLNS_15FloatRoundStyleE2EEESH_S1L_JEEENS4_5SM1004TMEM4LOAD26SM100_TMEM_LOAD_16dp256b2xES10_S1A_NS4_17SM75_U32x4_LDSM_NENS4_14SM90_TMA_STOREES1A_NS4_17SM90_U32x4_STSM_NENS4_39AutoVectorizingCopyWithAssumedAlignmentILi128EEEEEEvvEEEEvNT_6ParamsE:
	.zero		2944


//--------------------- SYMBOLS --------------------------

	.type		.nv.reservedSmem.offset0,@object
	.size		.nv.reservedSmem.offset0,0x4
	.type		.nv.reservedSmem.cap,@object
	.size		.nv.reservedSmem.cap,0x4
	.type		__assertfail,@function
